// auto-generated by cutlass_sweep.gemm — config: {"arch": "sm_90", "cluster_m": 1, "cluster_n": 1, "dtype": "e4m3", "dtype_b": "e4m3", "layout": "nt", "stages": 0, "tile_k": 32, "tile_m": 256, "tile_n": 80}
#include "cutlass/cutlass.h"
#include "cutlass/gemm/collective/collective_builder.hpp"
#include "cutlass/gemm/device/gemm_universal_adapter.h"
#include "cutlass/gemm/kernel/gemm_universal.hpp"
#include "cutlass/epilogue/collective/collective_builder.hpp"

using ElemA = cutlass::float_e4m3_t;
using ElemB = cutlass::float_e4m3_t;
using ElemCD = cutlass::float_e4m3_t;
using Acc  = float;
using TileShape    = cute::Shape<cute::_256, cute::_80, cute::_32>;
using ClusterShape = cute::Shape<cute::_1, cute::_1, cute::_1>;

using CollectiveEpilogue = typename cutlass::epilogue::collective::CollectiveBuilder<
    cutlass::arch::Sm90, cutlass::arch::OpClassTensorOp,
    TileShape, ClusterShape,
    cutlass::epilogue::collective::EpilogueTileAuto,
    Acc, Acc,
    ElemCD, cutlass::layout::RowMajor, 128 / cutlass::sizeof_bits<ElemCD>::value,
    ElemCD, cutlass::layout::RowMajor, 128 / cutlass::sizeof_bits<ElemCD>::value,
    cutlass::epilogue::collective::EpilogueScheduleAuto
  >::CollectiveOp;

using CollectiveMainloop = typename cutlass::gemm::collective::CollectiveBuilder<
    cutlass::arch::Sm90, cutlass::arch::OpClassTensorOp,
    ElemA, cutlass::layout::RowMajor, 128 / cutlass::sizeof_bits<ElemA>::value,
    ElemB, cutlass::layout::ColumnMajor, 128 / cutlass::sizeof_bits<ElemB>::value,
    Acc,
    TileShape, ClusterShape,
    cutlass::gemm::collective::StageCountAutoCarveout<static_cast<int>(sizeof(typename CollectiveEpilogue::SharedStorage))>,
    cutlass::gemm::collective::KernelScheduleAuto
  >::CollectiveOp;

using GemmKernel = cutlass::gemm::kernel::GemmUniversal<
    cute::Shape<int,int,int,int>,
    CollectiveMainloop,
    CollectiveEpilogue
>;
using Gemm = cutlass::gemm::device::GemmUniversalAdapter<GemmKernel>;

// Force the device kernel symbol into the cubin without needing a host main.
auto* _anchor = &cutlass::device_kernel<GemmKernel>;


// ===== COMPILED SASS (sm_90a) =====

	.target	sm_90a

	.elftype	@"ET_EXEC"


//--------------------- .note.nv.tkinfo           --------------------------
	.section	.note.nv.tkinfo,"",@"SHT_NOTE"
	.sectionflags	@"SHF_NOTE_NV_TKINFO"
	.tkinfo
        /*0018*/ 	.word	0x00000002
        /*0030*/ 	.string	""
        /*0030*/ 	.string	"ptxas"
        /*0030*/ 	.string	"Cuda compilation tools, release 13.0, V13.0.88"
        /*0030*/ 	.string	"Build cuda_13.0.r13.0/compiler.36424714_0"
        /*0030*/ 	.string	"-arch sm_90a -m 64 "



//--------------------- .note.nv.cuinfo           --------------------------
	.section	.note.nv.cuinfo,"",@"SHT_NOTE"
	.sectionflags	@"SHF_NOTE_NV_CUINFO"
        /*0018*/ 	.short	0x0002
        /*001a*/ 	.short	0x005a
        /*001c*/ 	.short	0x0082
	.zero		2


//--------------------- .nv.info                  --------------------------
	.section	.nv.info,"",@"SHT_CUDA_INFO"
	.align	4


	//----- nvinfo : EIATTR_REGCOUNT
	.align		4
        /*0000*/ 	.byte	0x04, 0x2f
        /*0002*/ 	.short	(.L_12 - .L_11)
	.align		4
.L_11:
        /*0004*/ 	.word	index@(_ZN7cutlass13device_kernelINS_4gemm6kernel13GemmUniversalIN4cute5tupleIJiiiiEEENS1_10collective13CollectiveMmaINS1_37MainloopSm90TmaGmmaWarpSpecializedFP8ILi21ENS5_IJNS4_1CILi1EEESB_SB_EEENS1_35KernelTmaWarpSpecializedCooperativeEEENS5_IJNSA_ILi256EEENSA_ILi80EEENSA_ILi32EEEEEENS_12float_e4m3_tENS5_IJlSB_lEEESJ_SK_NS4_8TiledMMAINS4_8MMA_AtomIJNS4_4SM904GMMA30MMA_64x16x32_F32E4M3E4M3_SS_TNILNSO_7ScaleInE1ELSQ_1EEEEEENS4_6LayoutINS5_IJNSA_ILi2EEESB_SB_EEENS5_IJSB_NSA_ILi0EEESW_EEEEENS5_IJNS4_10UnderscoreESZ_SZ_EEEEENS4_13SM90_TMA_LOADENS4_14ComposedLayoutINS4_7SwizzleILi1ELi4ELi3EEENS4_18smem_ptr_flag_bitsILi8EEENST_INS5_IJNSA_ILi8EEESH_EEENS5_IJSH_SB_EEEEEEEvNS4_8identityES12_S1C_vS1D_EENS_8epilogue10collective6detail29Sm90TmaWarpSpecializedAdapterINS1G_15DefaultEpilogueISJ_SK_SK_NS1F_6thread17LinearCombinationISJ_Li1EffLNS1K_9ScaleType4KindE0ELNS_15FloatRoundStyleE2ESJ_EENS1_15EpilogueDefaultEEEEEvvEEEEvNT_6ParamsE)
        /*0008*/ 	.word	0x000000a8


	//----- nvinfo : EIATTR_FRAME_SIZE
	.align		4
.L_12:
        /*000c*/ 	.byte	0x04, 0x11
        /*000e*/ 	.short	(.L_14 - .L_13)
	.align		4
.L_13:
        /*0010*/ 	.word	index@(_ZN7cutlass13device_kernelINS_4gemm6kernel13GemmUniversalIN4cute5tupleIJiiiiEEENS1_10collective13CollectiveMmaINS1_37MainloopSm90TmaGmmaWarpSpecializedFP8ILi21ENS5_IJNS4_1CILi1EEESB_SB_EEENS1_35KernelTmaWarpSpecializedCooperativeEEENS5_IJNSA_ILi256EEENSA_ILi80EEENSA_ILi32EEEEEENS_12float_e4m3_tENS5_IJlSB_lEEESJ_SK_NS4_8TiledMMAINS4_8MMA_AtomIJNS4_4SM904GMMA30MMA_64x16x32_F32E4M3E4M3_SS_TNILNSO_7ScaleInE1ELSQ_1EEEEEENS4_6LayoutINS5_IJNSA_ILi2EEESB_SB_EEENS5_IJSB_NSA_ILi0EEESW_EEEEENS5_IJNS4_10UnderscoreESZ_SZ_EEEEENS4_13SM90_TMA_LOADENS4_14ComposedLayoutINS4_7SwizzleILi1ELi4ELi3EEENS4_18smem_ptr_flag_bitsILi8EEENST_INS5_IJNSA_ILi8EEESH_EEENS5_IJSH_SB_EEEEEEEvNS4_8identityES12_S1C_vS1D_EENS_8epilogue10collective6detail29Sm90TmaWarpSpecializedAdapterINS1G_15DefaultEpilogueISJ_SK_SK_NS1F_6thread17LinearCombinationISJ_Li1EffLNS1K_9ScaleType4KindE0ELNS_15FloatRoundStyleE2ESJ_EENS1_15EpilogueDefaultEEEEEvvEEEEvNT_6ParamsE)
        /*0014*/ 	.word	0x00000000


	//----- nvinfo : EIATTR_MIN_STACK_SIZE
	.align		4
.L_14:
        /*0018*/ 	.byte	0x04, 0x12
        /*001a*/ 	.short	(.L_16 - .L_15)
	.align		4
.L_15:
        /*001c*/ 	.word	index@(_ZN7cutlass13device_kernelINS_4gemm6kernel13GemmUniversalIN4cute5tupleIJiiiiEEENS1_10collective13CollectiveMmaINS1_37MainloopSm90TmaGmmaWarpSpecializedFP8ILi21ENS5_IJNS4_1CILi1EEESB_SB_EEENS1_35KernelTmaWarpSpecializedCooperativeEEENS5_IJNSA_ILi256EEENSA_ILi80EEENSA_ILi32EEEEEENS_12float_e4m3_tENS5_IJlSB_lEEESJ_SK_NS4_8TiledMMAINS4_8MMA_AtomIJNS4_4SM904GMMA30MMA_64x16x32_F32E4M3E4M3_SS_TNILNSO_7ScaleInE1ELSQ_1EEEEEENS4_6LayoutINS5_IJNSA_ILi2EEESB_SB_EEENS5_IJSB_NSA_ILi0EEESW_EEEEENS5_IJNS4_10UnderscoreESZ_SZ_EEEEENS4_13SM90_TMA_LOADENS4_14ComposedLayoutINS4_7SwizzleILi1ELi4ELi3EEENS4_18smem_ptr_flag_bitsILi8EEENST_INS5_IJNSA_ILi8EEESH_EEENS5_IJSH_SB_EEEEEEEvNS4_8identityES12_S1C_vS1D_EENS_8epilogue10collective6detail29Sm90TmaWarpSpecializedAdapterINS1G_15DefaultEpilogueISJ_SK_SK_NS1F_6thread17LinearCombinationISJ_Li1EffLNS1K_9ScaleType4KindE0ELNS_15FloatRoundStyleE2ESJ_EENS1_15EpilogueDefaultEEEEEvvEEEEvNT_6ParamsE)
        /*0020*/ 	.word	0x00000000
.L_16:


//--------------------- .nv.compat                --------------------------
	.section	.nv.compat,"",@"SHT_CUDA_COMPAT_INFO"
	.align	4
        /*0000*/ 	.byte	0x02, 0x09, 0x01, 0x00, 0x02, 0x02, 0x04, 0x00, 0x02, 0x05, 0x05, 0x00, 0x03, 0x07, 0x01, 0x01
        /*0010*/ 	.byte	0x02, 0x03, 0x01, 0x00, 0x02, 0x06, 0x01, 0x00, 0x04, 0x0b, 0x08, 0x00, 0x00, 0x00, 0x00, 0x00
        /*0020*/ 	.byte	0x00, 0x00, 0x00, 0x00


//--------------------- .nv.info._ZN7cutlass13device_kernelINS_4gemm6kernel13GemmUniversalIN4cute5tupleIJiiiiEEENS1_10collective13CollectiveMmaINS1_37MainloopSm90TmaGmmaWarpSpecializedFP8ILi21ENS5_IJNS4_1CILi1EEESB_SB_EEENS1_35KernelTmaWarpSpecializedCooperativeEEENS5_IJNSA_ILi256EEENSA_ILi80EEENSA_ILi32EEEEEENS_12float_e4m3_tENS5_IJlSB_lEEESJ_SK_NS4_8TiledMMAINS4_8MMA_AtomIJNS4_4SM904GMMA30MMA_64x16x32_F32E4M3E4M3_SS_TNILNSO_7ScaleInE1ELSQ_1EEEEEENS4_6LayoutINS5_IJNSA_ILi2EEESB_SB_EEENS5_IJSB_NSA_ILi0EEESW_EEEEENS5_IJNS4_10UnderscoreESZ_SZ_EEEEENS4_13SM90_TMA_LOADENS4_14ComposedLayoutINS4_7SwizzleILi1ELi4ELi3EEENS4_18smem_ptr_flag_bitsILi8EEENST_INS5_IJNSA_ILi8EEESH_EEENS5_IJSH_SB_EEEEEEEvNS4_8identityES12_S1C_vS1D_EENS_8epilogue10collective6detail29Sm90TmaWarpSpecializedAdapterINS1G_15DefaultEpilogueISJ_SK_SK_NS1F_6thread17LinearCombinationISJ_Li1EffLNS1K_9ScaleType4KindE0ELNS_15FloatRoundStyleE2ESJ_EENS1_15EpilogueDefaultEEEEEvvEEEEvNT_6ParamsE --------------------------
	.section	.nv.info._ZN7cutlass13device_kernelINS_4gemm6kernel13GemmUniversalIN4cute5tupleIJiiiiEEENS1_10collective13CollectiveMmaINS1_37MainloopSm90TmaGmmaWarpSpecializedFP8ILi21ENS5_IJNS4_1CILi1EEESB_SB_EEENS1_35KernelTmaWarpSpecializedCooperativeEEENS5_IJNSA_ILi256EEENSA_ILi80EEENSA_ILi32EEEEEENS_12float_e4m3_tENS5_IJlSB_lEEESJ_SK_NS4_8TiledMMAINS4_8MMA_AtomIJNS4_4SM904GMMA30MMA_64x16x32_F32E4M3E4M3_SS_TNILNSO_7ScaleInE1ELSQ_1EEEEEENS4_6LayoutINS5_IJNSA_ILi2EEESB_SB_EEENS5_IJSB_NSA_ILi0EEESW_EEEEENS5_IJNS4_10UnderscoreESZ_SZ_EEEEENS4_13SM90_TMA_LOADENS4_14ComposedLayoutINS4_7SwizzleILi1ELi4ELi3EEENS4_18smem_ptr_flag_bitsILi8EEENST_INS5_IJNSA_ILi8EEESH_EEENS5_IJSH_SB_EEEEEEEvNS4_8identityES12_S1C_vS1D_EENS_8epilogue10collective6detail29Sm90TmaWarpSpecializedAdapterINS1G_15DefaultEpilogueISJ_SK_SK_NS1F_6thread17LinearCombinationISJ_Li1EffLNS1K_9ScaleType4KindE0ELNS_15FloatRoundStyleE2ESJ_EENS1_15EpilogueDefaultEEEEEvvEEEEvNT_6ParamsE,"",@"SHT_CUDA_INFO"
	.sectionflags	@""
	.align	4


	//----- nvinfo : EIATTR_CUDA_API_VERSION
	.align		4
        /*0000*/ 	.byte	0x04, 0x37
        /*0002*/ 	.short	(.L_18 - .L_17)
.L_17:
        /*0004*/ 	.word	0x00000082


	//----- nvinfo : EIATTR_KPARAM_INFO
	.align		4
.L_18:
        /*0008*/ 	.byte	0x04, 0x17
        /*000a*/ 	.short	(.L_20 - .L_19)
.L_19:
        /*000c*/ 	.word	0x00000000
        /*0010*/ 	.short	0x0000
        /*0012*/ 	.short	0x0070
        /*0014*/ 	.byte	0x00, 0xf0, 0x01, 0x10


	//----- nvinfo : EIATTR_SPARSE_MMA_MASK
	.align		4
.L_20:
        /*0018*/ 	.byte	0x03, 0x50
        /*001a*/ 	.short	0x0000


	//----- nvinfo : EIATTR_MAXREG_COUNT
	.align		4
        /*001c*/ 	.byte	0x03, 0x1b
        /*001e*/ 	.short	0x00a8


	//----- nvinfo : EIATTR_NUM_BARRIERS
	.align		4
        /*0020*/ 	.byte	0x02, 0x4c
        /*0022*/ 	.byte	0x01
	.zero		1


	//----- nvinfo : EIATTR_MERCURY_ISA_VERSION
	.align		4
        /*0024*/ 	.byte	0x03, 0x5f
        /*0026*/ 	.short	0x0101


	//----- nvinfo : EIATTR_INT_WARP_WIDE_INSTR_OFFSETS
	.align		4
        /*0028*/ 	.byte	0x04, 0x31
        /*002a*/ 	.short	(.L_22 - .L_21)


	//   ....[0]....
.L_21:
        /*002c*/ 	.word	0x00000690


	//   ....[1]....
        /*0030*/ 	.word	0x000006a0


	//   ....[2]....
        /*0034*/ 	.word	0x00000790


	//----- nvinfo : EIATTR_COOP_GROUP_MASK_REGIDS
	.align		4
.L_22:
        /*0038*/ 	.byte	0x04, 0x29
        /*003a*/ 	.short	(.L_24 - .L_23)


	//   ....[0]....
.L_23:
        /*003c*/ 	.word	0xffffffff


	//   ....[1]....
        /*0040*/ 	.word	0xffffffff


	//   ....[2]....
        /*0044*/ 	.word	0xffffffff


	//   ....[3]....
        /*0048*/ 	.word	0xffffffff


	//   ....[4]....
        /*004c*/ 	.word	0xffffffff


	//----- nvinfo : EIATTR_COOP_GROUP_INSTR_OFFSETS
	.align		4
.L_24:
        /*0050*/ 	.byte	0x04, 0x28
        /*0052*/ 	.short	(.L_26 - .L_25)


	//   ....[0]....
.L_25:
        /*0054*/ 	.word	0x00000060


	//   ....[1]....
        /*0058*/ 	.word	0x00000070


	//   ....[2]....
        /*005c*/ 	.word	0x00000190


	//   ....[3]....
        /*0060*/ 	.word	0x000005f0


	//   ....[4]....
        /*0064*/ 	.word	0x00001290


	//----- nvinfo : EIATTR_REG_RECONFIG
	.align		4
.L_26:
        /*0068*/ 	.byte	0x01, 0x54
	.zero		2


	//----- nvinfo : EIATTR_MBARRIER_INSTR_OFFSETS
	.align		4
        /*006c*/ 	.byte	0x04, 0x39
        /*006e*/ 	.short	(.L_28 - .L_27)


	//   ....[0]....
.L_27:
        /*0070*/ 	.word	0x00000330
        /*0074*/ 	.word	0x000000ff
        /*0078*/ 	.word	0x00000000
        /*007c*/ 	.short	0x0100
        /*007e*/ 	.byte	0x0a
	.zero		1


	//   ....[1]....
        /*0080*/ 	.word	0x00000340
        /*0084*/ 	.word	0x000000ff
        /*0088*/ 	.word	0x000000a8
        /*008c*/ 	.short	0x0100
        /*008e*/ 	.byte	0x0a
	.zero		1


	//   ....[2]....
        /*0090*/ 	.word	0x00000350
        /*0094*/ 	.word	0x000000ff
        /*0098*/ 	.word	0x00000008
        /*009c*/ 	.short	0x0100
        /*009e*/ 	.byte	0x0a
	.zero		1


	//   ....[3]....
        /*00a0*/ 	.word	0x00000360
        /*00a4*/ 	.word	0x000000ff
        /*00a8*/ 	.word	0x000000b0
        /*00ac*/ 	.short	0x0100
        /*00ae*/ 	.byte	0x0a
	.zero		1


	//   ....[4]....
        /*00b0*/ 	.word	0x00000370
        /*00b4*/ 	.word	0x000000ff
        /*00b8*/ 	.word	0x00000010
        /*00bc*/ 	.short	0x0100
        /*00be*/ 	.byte	0x0a
	.zero		1


	//   ....[5]....
        /*00c0*/ 	.word	0x00000380
        /*00c4*/ 	.word	0x000000ff
        /*00c8*/ 	.word	0x000000b8
        /*00cc*/ 	.short	0x0100
        /*00ce*/ 	.byte	0x0a
	.zero		1


	//   ....[6]....
        /*00d0*/ 	.word	0x00000390
        /*00d4*/ 	.word	0x000000ff
        /*00d8*/ 	.word	0x00000018
        /*00dc*/ 	.short	0x0100
        /*00de*/ 	.byte	0x0a
	.zero		1


	//   ....[7]....
        /*00e0*/ 	.word	0x000003a0
        /*00e4*/ 	.word	0x000000ff
        /*00e8*/ 	.word	0x000000c0
        /*00ec*/ 	.short	0x0100
        /*00ee*/ 	.byte	0x0a
	.zero		1


	//   ....[8]....
        /*00f0*/ 	.word	0x000003b0
        /*00f4*/ 	.word	0x000000ff
        /*00f8*/ 	.word	0x00000020
        /*00fc*/ 	.short	0x0100
        /*00fe*/ 	.byte	0x0a
	.zero		1


	//   ....[9]....
        /*0100*/ 	.word	0x000003c0
        /*0104*/ 	.word	0x000000ff
        /*0108*/ 	.word	0x000000c8
        /*010c*/ 	.short	0x0100
        /*010e*/ 	.byte	0x0a
	.zero		1


	//   ....[10]....
        /*0110*/ 	.word	0x000003d0
        /*0114*/ 	.word	0x000000ff
        /*0118*/ 	.word	0x00000028
        /*011c*/ 	.short	0x0100
        /*011e*/ 	.byte	0x0a
	.zero		1


	//   ....[11]....
        /*0120*/ 	.word	0x000003e0
        /*0124*/ 	.word	0x000000ff
        /*0128*/ 	.word	0x000000d0
        /*012c*/ 	.short	0x0100
        /*012e*/ 	.byte	0x0a
	.zero		1


	//   ....[12]....
        /*0130*/ 	.word	0x000003f0
        /*0134*/ 	.word	0x000000ff
        /*0138*/ 	.word	0x00000030
        /*013c*/ 	.short	0x0100
        /*013e*/ 	.byte	0x0a
	.zero		1


	//   ....[13]....
        /*0140*/ 	.word	0x00000400
        /*0144*/ 	.word	0x000000ff
        /*0148*/ 	.word	0x000000d8
        /*014c*/ 	.short	0x0100
        /*014e*/ 	.byte	0x0a
	.zero		1


	//   ....[14]....
        /*0150*/ 	.word	0x00000410
        /*0154*/ 	.word	0x000000ff
        /*0158*/ 	.word	0x00000038
        /*015c*/ 	.short	0x0100
        /*015e*/ 	.byte	0x0a
	.zero		1


	//   ....[15]....
        /*0160*/ 	.word	0x00000420
        /*0164*/ 	.word	0x000000ff
        /*0168*/ 	.word	0x000000e0
        /*016c*/ 	.short	0x0100
        /*016e*/ 	.byte	0x0a
	.zero		1


	//   ....[16]....
        /*0170*/ 	.word	0x00000430
        /*0174*/ 	.word	0x000000ff
        /*0178*/ 	.word	0x00000040
        /*017c*/ 	.short	0x0100
        /*017e*/ 	.byte	0x0a
	.zero		1


	//   ....[17]....
        /*0180*/ 	.word	0x00000440
        /*0184*/ 	.word	0x000000ff
        /*0188*/ 	.word	0x000000e8
        /*018c*/ 	.short	0x0100
        /*018e*/ 	.byte	0x0a
	.zero		1


	//   ....[18]....
        /*0190*/ 	.word	0x00000450
        /*0194*/ 	.word	0x000000ff
        /*0198*/ 	.word	0x00000048
        /*019c*/ 	.short	0x0100
        /*019e*/ 	.byte	0x0a
	.zero		1


	//   ....[19]....
        /*01a0*/ 	.word	0x00000460
        /*01a4*/ 	.word	0x000000ff
        /*01a8*/ 	.word	0x000000f0
        /*01ac*/ 	.short	0x0100
        /*01ae*/ 	.byte	0x0a
	.zero		1


	//   ....[20]....
        /*01b0*/ 	.word	0x00000470
        /*01b4*/ 	.word	0x000000ff
        /*01b8*/ 	.word	0x00000050
        /*01bc*/ 	.short	0x0100
        /*01be*/ 	.byte	0x0a
	.zero		1


	//   ....[21]....
        /*01c0*/ 	.word	0x00000480
        /*01c4*/ 	.word	0x000000ff
        /*01c8*/ 	.word	0x000000f8
        /*01cc*/ 	.short	0x0100
        /*01ce*/ 	.byte	0x0a
	.zero		1


	//   ....[22]....
        /*01d0*/ 	.word	0x00000490
        /*01d4*/ 	.word	0x000000ff
        /*01d8*/ 	.word	0x00000058
        /*01dc*/ 	.short	0x0100
        /*01de*/ 	.byte	0x0a
	.zero		1


	//   ....[23]....
        /*01e0*/ 	.word	0x000004a0
        /*01e4*/ 	.word	0x000000ff
        /*01e8*/ 	.word	0x00000100
        /*01ec*/ 	.short	0x0100
        /*01ee*/ 	.byte	0x0a
	.zero		1


	//   ....[24]....
        /*01f0*/ 	.word	0x000004b0
        /*01f4*/ 	.word	0x000000ff
        /*01f8*/ 	.word	0x00000060
        /*01fc*/ 	.short	0x0100
        /*01fe*/ 	.byte	0x0a
	.zero		1


	//   ....[25]....
        /*0200*/ 	.word	0x000004c0
        /*0204*/ 	.word	0x000000ff
        /*0208*/ 	.word	0x00000108
        /*020c*/ 	.short	0x0100
        /*020e*/ 	.byte	0x0a
	.zero		1


	//   ....[26]....
        /*0210*/ 	.word	0x000004d0
        /*0214*/ 	.word	0x000000ff
        /*0218*/ 	.word	0x00000068
        /*021c*/ 	.short	0x0100
        /*021e*/ 	.byte	0x0a
	.zero		1


	//   ....[27]....
        /*0220*/ 	.word	0x000004e0
        /*0224*/ 	.word	0x000000ff
        /*0228*/ 	.word	0x00000110
        /*022c*/ 	.short	0x0100
        /*022e*/ 	.byte	0x0a
	.zero		1


	//   ....[28]....
        /*0230*/ 	.word	0x000004f0
        /*0234*/ 	.word	0x000000ff
        /*0238*/ 	.word	0x00000070
        /*023c*/ 	.short	0x0100
        /*023e*/ 	.byte	0x0a
	.zero		1


	//   ....[29]....
        /*0240*/ 	.word	0x00000500
        /*0244*/ 	.word	0x000000ff
        /*0248*/ 	.word	0x00000118
        /*024c*/ 	.short	0x0100
        /*024e*/ 	.byte	0x0a
	.zero		1


	//   ....[30]....
        /*0250*/ 	.word	0x00000510
        /*0254*/ 	.word	0x000000ff
        /*0258*/ 	.word	0x00000078
        /*025c*/ 	.short	0x0100
        /*025e*/ 	.byte	0x0a
	.zero		1


	//   ....[31]....
        /*0260*/ 	.word	0x00000520
        /*0264*/ 	.word	0x000000ff
        /*0268*/ 	.word	0x00000120
        /*026c*/ 	.short	0x0100
        /*026e*/ 	.byte	0x0a
	.zero		1


	//   ....[32]....
        /*0270*/ 	.word	0x00000530
        /*0274*/ 	.word	0x000000ff
        /*0278*/ 	.word	0x00000080
        /*027c*/ 	.short	0x0100
        /*027e*/ 	.byte	0x0a
	.zero		1


	//   ....[33]....
        /*0280*/ 	.word	0x00000540
        /*0284*/ 	.word	0x000000ff
        /*0288*/ 	.word	0x00000128
        /*028c*/ 	.short	0x0100
        /*028e*/ 	.byte	0x0a
	.zero		1


	//   ....[34]....
        /*0290*/ 	.word	0x00000550
        /*0294*/ 	.word	0x000000ff
        /*0298*/ 	.word	0x00000088
        /*029c*/ 	.short	0x0100
        /*029e*/ 	.byte	0x0a
	.zero		1


	//   ....[35]....
        /*02a0*/ 	.word	0x00000560
        /*02a4*/ 	.word	0x000000ff
        /*02a8*/ 	.word	0x00000130
        /*02ac*/ 	.short	0x0100
        /*02ae*/ 	.byte	0x0a
	.zero		1


	//   ....[36]....
        /*02b0*/ 	.word	0x00000570
        /*02b4*/ 	.word	0x000000ff
        /*02b8*/ 	.word	0x00000090
        /*02bc*/ 	.short	0x0100
        /*02be*/ 	.byte	0x0a
	.zero		1


	//   ....[37]....
        /*02c0*/ 	.word	0x00000580
        /*02c4*/ 	.word	0x000000ff
        /*02c8*/ 	.word	0x00000138
        /*02cc*/ 	.short	0x0100
        /*02ce*/ 	.byte	0x0a
	.zero		1


	//   ....[38]....
        /*02d0*/ 	.word	0x00000590
        /*02d4*/ 	.word	0x000000ff
        /*02d8*/ 	.word	0x00000098
        /*02dc*/ 	.short	0x0100
        /*02de*/ 	.byte	0x0a
	.zero		1


	//   ....[39]....
        /*02e0*/ 	.word	0x000005a0
        /*02e4*/ 	.word	0x000000ff
        /*02e8*/ 	.word	0x00000140
        /*02ec*/ 	.short	0x0100
        /*02ee*/ 	.byte	0x0a
	.zero		1


	//   ....[40]....
        /*02f0*/ 	.word	0x000005b0
        /*02f4*/ 	.word	0x000000ff
        /*02f8*/ 	.word	0x000000a0
        /*02fc*/ 	.short	0x0100
        /*02fe*/ 	.byte	0x0a
	.zero		1


	//   ....[41]....
        /*0300*/ 	.word	0x000005c0
        /*0304*/ 	.word	0x000000ff
        /*0308*/ 	.word	0x00000148
        /*030c*/ 	.short	0x0100
        /*030e*/ 	.byte	0x0a
	.zero		1


	//   ....[42]....
        /*0310*/ 	.word	0x000007c0
        /*0314*/ 	.word	0x000000ff
        /*0318*/ 	.word	0x00000160
        /*031c*/ 	.short	0x0100
        /*031e*/ 	.byte	0x08
	.zero		1


	//   ....[43]....
        /*0320*/ 	.word	0x000007f0
        /*0324*/ 	.word	0x000000ff
        /*0328*/ 	.word	0x00000168
        /*032c*/ 	.short	0x0100
        /*032e*/ 	.byte	0x08
	.zero		1


	//   ....[44]....
        /*0330*/ 	.word	0x000018c0
        /*0334*/ 	.word	0x000000ff
        /*0338*/ 	.word	0x00000000
        /*033c*/ 	.short	0x010a
        /*033e*/ 	.byte	0x0f
	.zero		1


	//   ....[45]....
        /*0340*/ 	.word	0x00001920
        /*0344*/ 	.word	0x000000ff
        /*0348*/ 	.word	0x00000000
        /*034c*/ 	.short	0x010a
        /*034e*/ 	.byte	0x0f
	.zero		1


	//   ....[46]....
        /*0350*/ 	.word	0x000025b0
        /*0354*/ 	.word	0x000000ff
        /*0358*/ 	.word	0x00000000
        /*035c*/ 	.short	0x010a
        /*035e*/ 	.byte	0x11
	.zero		1


	//   ....[47]....
        /*0360*/ 	.word	0x000025f0
        /*0364*/ 	.word	0x000000ff
        /*0368*/ 	.word	0x00000000
        /*036c*/ 	.short	0x010a
        /*036e*/ 	.byte	0x11
	.zero		1


	//   ....[48]....
        /*0370*/ 	.word	0x00002f30
        /*0374*/ 	.word	0x000000ff
        /*0378*/ 	.word	0x00000000
        /*037c*/ 	.short	0x0101
        /*037e*/ 	.byte	0x10
	.zero		1


	//   ....[49]....
        /*0380*/ 	.word	0x000036c0
        /*0384*/ 	.word	0x000000ff
        /*0388*/ 	.word	0x00000000
        /*038c*/ 	.short	0x0101
        /*038e*/ 	.byte	0x0c
	.zero		1


	//   ....[50]....
        /*0390*/ 	.word	0x0000a310
        /*0394*/ 	.word	0x0000000f
        /*0398*/ 	.word	0x000000a8
        /*039c*/ 	.short	0x010a
        /*039e*/ 	.byte	0x3f
	.zero		1


	//   ....[51]....
        /*03a0*/ 	.word	0x0000a710
        /*03a4*/ 	.word	0x00000006
        /*03a8*/ 	.word	0x00000168
        /*03ac*/ 	.short	0x0101
        /*03ae*/ 	.byte	0x3f
	.zero		1


	//   ....[52]....
        /*03b0*/ 	.word	0x0000ae00
        /*03b4*/ 	.word	0x00000005
        /*03b8*/ 	.word	0x00000000
        /*03bc*/ 	.short	0x010a
        /*03be*/ 	.byte	0x3f
	.zero		1


	//   ....[53]....
        /*03c0*/ 	.word	0x0000ae80
        /*03c4*/ 	.word	0x00000007
        /*03c8*/ 	.word	0x00000000
        /*03cc*/ 	.short	0x010a
        /*03ce*/ 	.byte	0x3f
	.zero		1


	//   ....[54]....
        /*03d0*/ 	.word	0x0000af10
        /*03d4*/ 	.word	0x00000006
        /*03d8*/ 	.word	0x00000000
        /*03dc*/ 	.short	0x010a
        /*03de*/ 	.byte	0x3f
	.zero		1


	//   ....[55]....
        /*03e0*/ 	.word	0x0000afa0
        /*03e4*/ 	.word	0x00000009
        /*03e8*/ 	.word	0x00000000
        /*03ec*/ 	.short	0x010a
        /*03ee*/ 	.byte	0x3f
	.zero		1


	//   ....[56]....
        /*03f0*/ 	.word	0x0000b030
        /*03f4*/ 	.word	0x00000006
        /*03f8*/ 	.word	0x00000000
        /*03fc*/ 	.short	0x010a
        /*03fe*/ 	.byte	0x3f
	.zero		1


	//   ....[57]....
        /*0400*/ 	.word	0x0000b0c0
        /*0404*/ 	.word	0x00000009
        /*0408*/ 	.word	0x00000000
        /*040c*/ 	.short	0x010a
        /*040e*/ 	.byte	0x3f
	.zero		1


	//   ....[58]....
        /*0410*/ 	.word	0x0000b150
        /*0414*/ 	.word	0x00000006
        /*0418*/ 	.word	0x00000000
        /*041c*/ 	.short	0x010a
        /*041e*/ 	.byte	0x3f
	.zero		1


	//   ....[59]....
        /*0420*/ 	.word	0x0000b1e0
        /*0424*/ 	.word	0x00000009
        /*0428*/ 	.word	0x00000000
        /*042c*/ 	.short	0x010a
        /*042e*/ 	.byte	0x3f
	.zero		1


	//   ....[60]....
        /*0430*/ 	.word	0x0000b270
        /*0434*/ 	.word	0x00000006
        /*0438*/ 	.word	0x00000000
        /*043c*/ 	.short	0x010a
        /*043e*/ 	.byte	0x3f
	.zero		1


	//   ....[61]....
        /*0440*/ 	.word	0x0000b300
        /*0444*/ 	.word	0x00000009
        /*0448*/ 	.word	0x00000000
        /*044c*/ 	.short	0x010a
        /*044e*/ 	.byte	0x3f
	.zero		1


	//   ....[62]....
        /*0450*/ 	.word	0x0000b390
        /*0454*/ 	.word	0x00000006
        /*0458*/ 	.word	0x00000000
        /*045c*/ 	.short	0x010a
        /*045e*/ 	.byte	0x3f
	.zero		1


	//   ....[63]....
        /*0460*/ 	.word	0x0000b420
        /*0464*/ 	.word	0x00000009
        /*0468*/ 	.word	0x00000000
        /*046c*/ 	.short	0x010a
        /*046e*/ 	.byte	0x3f
	.zero		1


	//   ....[64]....
        /*0470*/ 	.word	0x0000b4b0
        /*0474*/ 	.word	0x00000006
        /*0478*/ 	.word	0x00000000
        /*047c*/ 	.short	0x010a
        /*047e*/ 	.byte	0x3f
	.zero		1


	//   ....[65]....
        /*0480*/ 	.word	0x0000b540
        /*0484*/ 	.word	0x00000009
        /*0488*/ 	.word	0x00000000
        /*048c*/ 	.short	0x010a
        /*048e*/ 	.byte	0x3f
	.zero		1


	//   ....[66]....
        /*0490*/ 	.word	0x0000b5d0
        /*0494*/ 	.word	0x00000006
        /*0498*/ 	.word	0x00000000
        /*049c*/ 	.short	0x010a
        /*049e*/ 	.byte	0x3f
	.zero		1


	//   ....[67]....
        /*04a0*/ 	.word	0x0000b660
        /*04a4*/ 	.word	0x00000009
        /*04a8*/ 	.word	0x00000000
        /*04ac*/ 	.short	0x010a
        /*04ae*/ 	.byte	0x3f
	.zero		1


	//   ....[68]....
        /*04b0*/ 	.word	0x0000b6f0
        /*04b4*/ 	.word	0x00000006
        /*04b8*/ 	.word	0x00000000
        /*04bc*/ 	.short	0x010a
        /*04be*/ 	.byte	0x3f
	.zero		1


	//   ....[69]....
        /*04c0*/ 	.word	0x0000b780
        /*04c4*/ 	.word	0x00000009
        /*04c8*/ 	.word	0x00000000
        /*04cc*/ 	.short	0x010a
        /*04ce*/ 	.byte	0x3f
	.zero		1


	//   ....[70]....
        /*04d0*/ 	.word	0x0000b810
        /*04d4*/ 	.word	0x00000008
        /*04d8*/ 	.word	0x00000000
        /*04dc*/ 	.short	0x010a
        /*04de*/ 	.byte	0x3f
	.zero		1


	//   ....[71]....
        /*04e0*/ 	.word	0x0000b8a0
        /*04e4*/ 	.word	0x0000000b
        /*04e8*/ 	.word	0x00000000
        /*04ec*/ 	.short	0x010a
        /*04ee*/ 	.byte	0x3f
	.zero		1


	//   ....[72]....
        /*04f0*/ 	.word	0x0000b930
        /*04f4*/ 	.word	0x00000003
        /*04f8*/ 	.word	0x00000000
        /*04fc*/ 	.short	0x010a
        /*04fe*/ 	.byte	0x3f
	.zero		1


	//   ....[73]....
        /*0500*/ 	.word	0x0000b9a0
        /*0504*/ 	.word	0x00000007
        /*0508*/ 	.word	0x00000000
        /*050c*/ 	.short	0x010a
        /*050e*/ 	.byte	0x3f
	.zero		1


	//   ....[74]....
        /*0510*/ 	.word	0x0000ba00
        /*0514*/ 	.word	0x000000a8
        /*0518*/ 	.word	0x00000000
        /*051c*/ 	.short	0x010a
        /*051e*/ 	.byte	0x3f
	.zero		1


	//   ....[75]....
        /*0520*/ 	.word	0x0000bad0
        /*0524*/ 	.word	0x0000000f
        /*0528*/ 	.word	0x000000a8
        /*052c*/ 	.short	0x010a
        /*052e*/ 	.byte	0x3f
	.zero		1


	//   ....[76]....
        /*0530*/ 	.word	0x0000bbb0
        /*0534*/ 	.word	0x00000005
        /*0538*/ 	.word	0x00000000
        /*053c*/ 	.short	0x010a
        /*053e*/ 	.byte	0x3f
	.zero		1


	//   ....[77]....
        /*0540*/ 	.word	0x0000bc00
        /*0544*/ 	.word	0x00000007
        /*0548*/ 	.word	0x00000000
        /*054c*/ 	.short	0x010a
        /*054e*/ 	.byte	0x3f
	.zero		1


	//   ....[78]....
        /*0550*/ 	.word	0x0000bc50
        /*0554*/ 	.word	0x00000006
        /*0558*/ 	.word	0x00000000
        /*055c*/ 	.short	0x010a
        /*055e*/ 	.byte	0x3f
	.zero		1


	//   ....[79]....
        /*0560*/ 	.word	0x0000bca0
        /*0564*/ 	.word	0x00000009
        /*0568*/ 	.word	0x00000000
        /*056c*/ 	.short	0x010a
        /*056e*/ 	.byte	0x3f
	.zero		1


	//   ....[80]....
        /*0570*/ 	.word	0x0000bcf0
        /*0574*/ 	.word	0x00000006
        /*0578*/ 	.word	0x00000000
        /*057c*/ 	.short	0x010a
        /*057e*/ 	.byte	0x3f
	.zero		1


	//   ....[81]....
        /*0580*/ 	.word	0x0000bd40
        /*0584*/ 	.word	0x00000009
        /*0588*/ 	.word	0x00000000
        /*058c*/ 	.short	0x010a
        /*058e*/ 	.byte	0x3f
	.zero		1


	//   ....[82]....
        /*0590*/ 	.word	0x0000bd90
        /*0594*/ 	.word	0x00000006
        /*0598*/ 	.word	0x00000000
        /*059c*/ 	.short	0x010a
        /*059e*/ 	.byte	0x3f
	.zero		1


	//   ....[83]....
        /*05a0*/ 	.word	0x0000bde0
        /*05a4*/ 	.word	0x00000009
        /*05a8*/ 	.word	0x00000000
        /*05ac*/ 	.short	0x010a
        /*05ae*/ 	.byte	0x3f
	.zero		1


	//   ....[84]....
        /*05b0*/ 	.word	0x0000be30
        /*05b4*/ 	.word	0x00000006
        /*05b8*/ 	.word	0x00000000
        /*05bc*/ 	.short	0x010a
        /*05be*/ 	.byte	0x3f
	.zero		1


	//   ....[85]....
        /*05c0*/ 	.word	0x0000be80
        /*05c4*/ 	.word	0x00000009
        /*05c8*/ 	.word	0x00000000
        /*05cc*/ 	.short	0x010a
        /*05ce*/ 	.byte	0x3f
	.zero		1


	//   ....[86]....
        /*05d0*/ 	.word	0x0000bed0
        /*05d4*/ 	.word	0x00000006
        /*05d8*/ 	.word	0x00000000
        /*05dc*/ 	.short	0x010a
        /*05de*/ 	.byte	0x3f
	.zero		1


	//   ....[87]....
        /*05e0*/ 	.word	0x0000bf20
        /*05e4*/ 	.word	0x00000009
        /*05e8*/ 	.word	0x00000000
        /*05ec*/ 	.short	0x010a
        /*05ee*/ 	.byte	0x3f
	.zero		1


	//   ....[88]....
        /*05f0*/ 	.word	0x0000bf70
        /*05f4*/ 	.word	0x00000006
        /*05f8*/ 	.word	0x00000000
        /*05fc*/ 	.short	0x010a
        /*05fe*/ 	.byte	0x3f
	.zero		1


	//   ....[89]....
        /*0600*/ 	.word	0x0000bfc0
        /*0604*/ 	.word	0x00000009
        /*0608*/ 	.word	0x00000000
        /*060c*/ 	.short	0x010a
        /*060e*/ 	.byte	0x3f
	.zero		1


	//   ....[90]....
        /*0610*/ 	.word	0x0000c010
        /*0614*/ 	.word	0x00000006
        /*0618*/ 	.word	0x00000000
        /*061c*/ 	.short	0x010a
        /*061e*/ 	.byte	0x3f
	.zero		1


	//   ....[91]....
        /*0620*/ 	.word	0x0000c060
        /*0624*/ 	.word	0x00000009
        /*0628*/ 	.word	0x00000000
        /*062c*/ 	.short	0x010a
        /*062e*/ 	.byte	0x3f
	.zero		1


	//   ....[92]....
        /*0630*/ 	.word	0x0000c0b0
        /*0634*/ 	.word	0x00000006
        /*0638*/ 	.word	0x00000000
        /*063c*/ 	.short	0x010a
        /*063e*/ 	.byte	0x3f
	.zero		1


	//   ....[93]....
        /*0640*/ 	.word	0x0000c100
        /*0644*/ 	.word	0x00000009
        /*0648*/ 	.word	0x00000000
        /*064c*/ 	.short	0x010a
        /*064e*/ 	.byte	0x3f
	.zero		1


	//   ....[94]....
        /*0650*/ 	.word	0x0000c150
        /*0654*/ 	.word	0x00000008
        /*0658*/ 	.word	0x00000000
        /*065c*/ 	.short	0x010a
        /*065e*/ 	.byte	0x3f
	.zero		1


	//   ....[95]....
        /*0660*/ 	.word	0x0000c1a0
        /*0664*/ 	.word	0x0000000b
        /*0668*/ 	.word	0x00000000
        /*066c*/ 	.short	0x010a
        /*066e*/ 	.byte	0x3f
	.zero		1


	//----- nvinfo : EIATTR_NUM_MBARRIERS
	.align		4
.L_28:
        /*0670*/ 	.byte	0x03, 0x38
        /*0672*/ 	.short	0x002c


	//----- nvinfo : EIATTR_EXIT_INSTR_OFFSETS
	.align		4
        /*0674*/ 	.byte	0x04, 0x1c
        /*0676*/ 	.short	(.L_30 - .L_29)


	//   ....[0]....
.L_29:
        /*0678*/ 	.word	0x00000850


	//   ....[1]....
        /*067c*/ 	.word	0x00001160


	//   ....[2]....
        /*0680*/ 	.word	0x00009980


	//   ....[3]....
        /*0684*/ 	.word	0x00009fb0


	//   ....[4]....
        /*0688*/ 	.word	0x0000b980


	//----- nvinfo : EIATTR_MAX_THREADS
	.align		4
.L_30:
        /*068c*/ 	.byte	0x04, 0x05
        /*068e*/ 	.short	(.L_32 - .L_31)
.L_31:
        /*0690*/ 	.word	0x00000180
        /*0694*/ 	.word	0x00000001
        /*0698*/ 	.word	0x00000001


	//----- nvinfo : EIATTR_CRS_STACK_SIZE
	.align		4
.L_32:
        /*069c*/ 	.byte	0x04, 0x1e
        /*069e*/ 	.short	(.L_34 - .L_33)
.L_33:
        /*06a0*/ 	.word	0x00000000


	//----- nvinfo : EIATTR_CBANK_PARAM_SIZE
	.align		4
.L_34:
        /*06a4*/ 	.byte	0x03, 0x19
        /*06a6*/ 	.short	0x0470


	//----- nvinfo : EIATTR_PARAM_CBANK
	.align		4
        /*06a8*/ 	.byte	0x04, 0x0a
        /*06aa*/ 	.short	(.L_36 - .L_35)
	.align		4
.L_35:
        /*06ac*/ 	.word	index@(.nv.constant0._ZN7cutlass13device_kernelINS_4gemm6kernel13GemmUniversalIN4cute5tupleIJiiiiEEENS1_10collective13CollectiveMmaINS1_37MainloopSm90TmaGmmaWarpSpecializedFP8ILi21ENS5_IJNS4_1CILi1EEESB_SB_EEENS1_35KernelTmaWarpSpecializedCooperativeEEENS5_IJNSA_ILi256EEENSA_ILi80EEENSA_ILi32EEEEEENS_12float_e4m3_tENS5_IJlSB_lEEESJ_SK_NS4_8TiledMMAINS4_8MMA_AtomIJNS4_4SM904GMMA30MMA_64x16x32_F32E4M3E4M3_SS_TNILNSO_7ScaleInE1ELSQ_1EEEEEENS4_6LayoutINS5_IJNSA_ILi2EEESB_SB_EEENS5_IJSB_NSA_ILi0EEESW_EEEEENS5_IJNS4_10UnderscoreESZ_SZ_EEEEENS4_13SM90_TMA_LOADENS4_14ComposedLayoutINS4_7SwizzleILi1ELi4ELi3EEENS4_18smem_ptr_flag_bitsILi8EEENST_INS5_IJNSA_ILi8EEESH_EEENS5_IJSH_SB_EEEEEEEvNS4_8identityES12_S1C_vS1D_EENS_8epilogue10collective6detail29Sm90TmaWarpSpecializedAdapterINS1G_15DefaultEpilogueISJ_SK_SK_NS1F_6thread17LinearCombinationISJ_Li1EffLNS1K_9ScaleType4KindE0ELNS_15FloatRoundStyleE2ESJ_EENS1_15EpilogueDefaultEEEEEvvEEEEvNT_6ParamsE)
        /*06b0*/ 	.short	0x0210
        /*06b2*/ 	.short	0x0470


	//----- nvinfo : EIATTR_SW_WAR
	.align		4
.L_36:
        /*06b4*/ 	.byte	0x04, 0x36
        /*06b6*/ 	.short	(.L_38 - .L_37)
.L_37:
        /*06b8*/ 	.word	0x00000008
.L_38:


//--------------------- .nv.callgraph             --------------------------
	.section	.nv.callgraph,"",@"SHT_CUDA_CALLGRAPH"
	.align	4
	.sectionentsize	8
	.align		4
        /*0000*/ 	.word	0x00000000
	.align		4
        /*0004*/ 	.word	0xffffffff
	.align		4
        /*0008*/ 	.word	0x00000000
	.align		4
        /*000c*/ 	.word	0xfffffffe
	.align		4
        /*0010*/ 	.word	0x00000000
	.align		4
        /*0014*/ 	.word	0xfffffffd
	.align		4
        /*0018*/ 	.word	0x00000000
	.align		4
        /*001c*/ 	.word	0xfffffffc


//--------------------- .nv.constant4             --------------------------
	.section	.nv.constant4,"a",@progbits
	.align	8
	.align		8
.nv.constant4:
        /*0000*/ 	.dword	_ZN40_INTERNAL_cd79fab2_4_k_cu_0cd72439_101924cuda3std3__45__cpo5beginE
	.align		8
        /*0008*/ 	.dword	_ZN40_INTERNAL_cd79fab2_4_k_cu_0cd72439_101924cuda3std3__45__cpo3endE
	.align		8
        /*0010*/ 	.dword	_ZN40_INTERNAL_cd79fab2_4_k_cu_0cd72439_101924cuda3std3__45__cpo6cbeginE
	.align		8
        /*0018*/ 	.dword	_ZN40_INTERNAL_cd79fab2_4_k_cu_0cd72439_101924cuda3std3__45__cpo4cendE
	.align		8
        /*0020*/ 	.dword	_ZN40_INTERNAL_cd79fab2_4_k_cu_0cd72439_101924cuda3std3__442_GLOBAL__N__cd79fab2_4_k_cu_0cd72439_101926ignoreE
	.align		8
        /*0028*/ 	.dword	_ZN40_INTERNAL_cd79fab2_4_k_cu_0cd72439_101924cuda3std3__419piecewise_constructE
	.align		8
        /*0030*/ 	.dword	_ZN40_INTERNAL_cd79fab2_4_k_cu_0cd72439_101924cuda3std3__48in_placeE
	.align		8
        /*0038*/ 	.dword	_ZN40_INTERNAL_cd79fab2_4_k_cu_0cd72439_101924cuda3std6ranges3__45__cpo4swapE
	.align		8
        /*0040*/ 	.dword	_ZN40_INTERNAL_cd79fab2_4_k_cu_0cd72439_101924cuda3std6ranges3__45__cpo9iter_moveE
	.align		8
        /*0048*/ 	.dword	_ZN40_INTERNAL_cd79fab2_4_k_cu_0cd72439_101924cute7productE
	.align		8
        /*0050*/ 	.dword	_ZN40_INTERNAL_cd79fab2_4_k_cu_0cd72439_101924cute1_E


//--------------------- .text._ZN7cutlass13device_kernelINS_4gemm6kernel13GemmUniversalIN4cute5tupleIJiiiiEEENS1_10collective13CollectiveMmaINS1_37MainloopSm90TmaGmmaWarpSpecializedFP8ILi21ENS5_IJNS4_1CILi1EEESB_SB_EEENS1_35KernelTmaWarpSpecializedCooperativeEEENS5_IJNSA_ILi256EEENSA_ILi80EEENSA_ILi32EEEEEENS_12float_e4m3_tENS5_IJlSB_lEEESJ_SK_NS4_8TiledMMAINS4_8MMA_AtomIJNS4_4SM904GMMA30MMA_64x16x32_F32E4M3E4M3_SS_TNILNSO_7ScaleInE1ELSQ_1EEEEEENS4_6LayoutINS5_IJNSA_ILi2EEESB_SB_EEENS5_IJSB_NSA_ILi0EEESW_EEEEENS5_IJNS4_10UnderscoreESZ_SZ_EEEEENS4_13SM90_TMA_LOADENS4_14ComposedLayoutINS4_7SwizzleILi1ELi4ELi3EEENS4_18smem_ptr_flag_bitsILi8EEENST_INS5_IJNSA_ILi8EEESH_EEENS5_IJSH_SB_EEEEEEEvNS4_8identityES12_S1C_vS1D_EENS_8epilogue10collective6detail29Sm90TmaWarpSpecializedAdapterINS1G_15DefaultEpilogueISJ_SK_SK_NS1F_6thread17LinearCombinationISJ_Li1EffLNS1K_9ScaleType4KindE0ELNS_15FloatRoundStyleE2ESJ_EENS1_15EpilogueDefaultEEEEEvvEEEEvNT_6ParamsE --------------------------
	.section	.text._ZN7cutlass13device_kernelINS_4gemm6kernel13GemmUniversalIN4cute5tupleIJiiiiEEENS1_10collective13CollectiveMmaINS1_37MainloopSm90TmaGmmaWarpSpecializedFP8ILi21ENS5_IJNS4_1CILi1EEESB_SB_EEENS1_35KernelTmaWarpSpecializedCooperativeEEENS5_IJNSA_ILi256EEENSA_ILi80EEENSA_ILi32EEEEEENS_12float_e4m3_tENS5_IJlSB_lEEESJ_SK_NS4_8TiledMMAINS4_8MMA_AtomIJNS4_4SM904GMMA30MMA_64x16x32_F32E4M3E4M3_SS_TNILNSO_7ScaleInE1ELSQ_1EEEEEENS4_6LayoutINS5_IJNSA_ILi2EEESB_SB_EEENS5_IJSB_NSA_ILi0EEESW_EEEEENS5_IJNS4_10UnderscoreESZ_SZ_EEEEENS4_13SM90_TMA_LOADENS4_14ComposedLayoutINS4_7SwizzleILi1ELi4ELi3EEENS4_18smem_ptr_flag_bitsILi8EEENST_INS5_IJNSA_ILi8EEESH_EEENS5_IJSH_SB_EEEEEEEvNS4_8identityES12_S1C_vS1D_EENS_8epilogue10collective6detail29Sm90TmaWarpSpecializedAdapterINS1G_15DefaultEpilogueISJ_SK_SK_NS1F_6thread17LinearCombinationISJ_Li1EffLNS1K_9ScaleType4KindE0ELNS_15FloatRoundStyleE2ESJ_EENS1_15EpilogueDefaultEEEEEvvEEEEvNT_6ParamsE,"ax",@progbits
	.align	128
.text._ZN7cutlass13device_kernelINS_4gemm6kernel13GemmUniversalIN4cute5tupleIJiiiiEEENS1_10collective13CollectiveMmaINS1_37MainloopSm90TmaGmmaWarpSpecializedFP8ILi21ENS5_IJNS4_1CILi1EEESB_SB_EEENS1_35KernelTmaWarpSpecializedCooperativeEEENS5_IJNSA_ILi256EEENSA_ILi80EEENSA_ILi32EEEEEENS_12float_e4m3_tENS5_IJlSB_lEEESJ_SK_NS4_8TiledMMAINS4_8MMA_AtomIJNS4_4SM904GMMA30MMA_64x16x32_F32E4M3E4M3_SS_TNILNSO_7ScaleInE1ELSQ_1EEEEEENS4_6LayoutINS5_IJNSA_ILi2EEESB_SB_EEENS5_IJSB_NSA_ILi0EEESW_EEEEENS5_IJNS4_10UnderscoreESZ_SZ_EEEEENS4_13SM90_TMA_LOADENS4_14ComposedLayoutINS4_7SwizzleILi1ELi4ELi3EEENS4_18smem_ptr_flag_bitsILi8EEENST_INS5_IJNSA_ILi8EEESH_EEENS5_IJSH_SB_EEEEEEEvNS4_8identityES12_S1C_vS1D_EENS_8epilogue10collective6detail29Sm90TmaWarpSpecializedAdapterINS1G_15DefaultEpilogueISJ_SK_SK_NS1F_6thread17LinearCombinationISJ_Li1EffLNS1K_9ScaleType4KindE0ELNS_15FloatRoundStyleE2ESJ_EENS1_15EpilogueDefaultEEEEEvvEEEEvNT_6ParamsE:
        .type           _ZN7cutlass13device_kernelINS_4gemm6kernel13GemmUniversalIN4cute5tupleIJiiiiEEENS1_10collective13CollectiveMmaINS1_37MainloopSm90TmaGmmaWarpSpecializedFP8ILi21ENS5_IJNS4_1CILi1EEESB_SB_EEENS1_35KernelTmaWarpSpecializedCooperativeEEENS5_IJNSA_ILi256EEENSA_ILi80EEENSA_ILi32EEEEEENS_12float_e4m3_tENS5_IJlSB_lEEESJ_SK_NS4_8TiledMMAINS4_8MMA_AtomIJNS4_4SM904GMMA30MMA_64x16x32_F32E4M3E4M3_SS_TNILNSO_7ScaleInE1ELSQ_1EEEEEENS4_6LayoutINS5_IJNSA_ILi2EEESB_SB_EEENS5_IJSB_NSA_ILi0EEESW_EEEEENS5_IJNS4_10UnderscoreESZ_SZ_EEEEENS4_13SM90_TMA_LOADENS4_14ComposedLayoutINS4_7SwizzleILi1ELi4ELi3EEENS4_18smem_ptr_flag_bitsILi8EEENST_INS5_IJNSA_ILi8EEESH_EEENS5_IJSH_SB_EEEEEEEvNS4_8identityES12_S1C_vS1D_EENS_8epilogue10collective6detail29Sm90TmaWarpSpecializedAdapterINS1G_15DefaultEpilogueISJ_SK_SK_NS1F_6thread17LinearCombinationISJ_Li1EffLNS1K_9ScaleType4KindE0ELNS_15FloatRoundStyleE2ESJ_EENS1_15EpilogueDefaultEEEEEvvEEEEvNT_6ParamsE,@function
        .size           _ZN7cutlass13device_kernelINS_4gemm6kernel13GemmUniversalIN4cute5tupleIJiiiiEEENS1_10collective13CollectiveMmaINS1_37MainloopSm90TmaGmmaWarpSpecializedFP8ILi21ENS5_IJNS4_1CILi1EEESB_SB_EEENS1_35KernelTmaWarpSpecializedCooperativeEEENS5_IJNSA_ILi256EEENSA_ILi80EEENSA_ILi32EEEEEENS_12float_e4m3_tENS5_IJlSB_lEEESJ_SK_NS4_8TiledMMAINS4_8MMA_AtomIJNS4_4SM904GMMA30MMA_64x16x32_F32E4M3E4M3_SS_TNILNSO_7ScaleInE1ELSQ_1EEEEEENS4_6LayoutINS5_IJNSA_ILi2EEESB_SB_EEENS5_IJSB_NSA_ILi0EEESW_EEEEENS5_IJNS4_10UnderscoreESZ_SZ_EEEEENS4_13SM90_TMA_LOADENS4_14ComposedLayoutINS4_7SwizzleILi1ELi4ELi3EEENS4_18smem_ptr_flag_bitsILi8EEENST_INS5_IJNSA_ILi8EEESH_EEENS5_IJSH_SB_EEEEEEEvNS4_8identityES12_S1C_vS1D_EENS_8epilogue10collective6detail29Sm90TmaWarpSpecializedAdapterINS1G_15DefaultEpilogueISJ_SK_SK_NS1F_6thread17LinearCombinationISJ_Li1EffLNS1K_9ScaleType4KindE0ELNS_15FloatRoundStyleE2ESJ_EENS1_15EpilogueDefaultEEEEEvvEEEEvNT_6ParamsE,(.L_x_268 - _ZN7cutlass13device_kernelINS_4gemm6kernel13GemmUniversalIN4cute5tupleIJiiiiEEENS1_10collective13CollectiveMmaINS1_37MainloopSm90TmaGmmaWarpSpecializedFP8ILi21ENS5_IJNS4_1CILi1EEESB_SB_EEENS1_35KernelTmaWarpSpecializedCooperativeEEENS5_IJNSA_ILi256EEENSA_ILi80EEENSA_ILi32EEEEEENS_12float_e4m3_tENS5_IJlSB_lEEESJ_SK_NS4_8TiledMMAINS4_8MMA_AtomIJNS4_4SM904GMMA30MMA_64x16x32_F32E4M3E4M3_SS_TNILNSO_7ScaleInE1ELSQ_1EEEEEENS4_6LayoutINS5_IJNSA_ILi2EEESB_SB_EEENS5_IJSB_NSA_ILi0EEESW_EEEEENS5_IJNS4_10UnderscoreESZ_SZ_EEEEENS4_13SM90_TMA_LOADENS4_14ComposedLayoutINS4_7SwizzleILi1ELi4ELi3EEENS4_18smem_ptr_flag_bitsILi8EEENST_INS5_IJNSA_ILi8EEESH_EEENS5_IJSH_SB_EEEEEEEvNS4_8identityES12_S1C_vS1D_EENS_8epilogue10collective6detail29Sm90TmaWarpSpecializedAdapterINS1G_15DefaultEpilogueISJ_SK_SK_NS1F_6thread17LinearCombinationISJ_Li1EffLNS1K_9ScaleType4KindE0ELNS_15FloatRoundStyleE2ESJ_EENS1_15EpilogueDefaultEEEEEvvEEEEvNT_6ParamsE)
        .other          _ZN7cutlass13device_kernelINS_4gemm6kernel13GemmUniversalIN4cute5tupleIJiiiiEEENS1_10collective13CollectiveMmaINS1_37MainloopSm90TmaGmmaWarpSpecializedFP8ILi21ENS5_IJNS4_1CILi1EEESB_SB_EEENS1_35KernelTmaWarpSpecializedCooperativeEEENS5_IJNSA_ILi256EEENSA_ILi80EEENSA_ILi32EEEEEENS_12float_e4m3_tENS5_IJlSB_lEEESJ_SK_NS4_8TiledMMAINS4_8MMA_AtomIJNS4_4SM904GMMA30MMA_64x16x32_F32E4M3E4M3_SS_TNILNSO_7ScaleInE1ELSQ_1EEEEEENS4_6LayoutINS5_IJNSA_ILi2EEESB_SB_EEENS5_IJSB_NSA_ILi0EEESW_EEEEENS5_IJNS4_10UnderscoreESZ_SZ_EEEEENS4_13SM90_TMA_LOADENS4_14ComposedLayoutINS4_7SwizzleILi1ELi4ELi3EEENS4_18smem_ptr_flag_bitsILi8EEENST_INS5_IJNSA_ILi8EEESH_EEENS5_IJSH_SB_EEEEEEEvNS4_8identityES12_S1C_vS1D_EENS_8epilogue10collective6detail29Sm90TmaWarpSpecializedAdapterINS1G_15DefaultEpilogueISJ_SK_SK_NS1F_6thread17LinearCombinationISJ_Li1EffLNS1K_9ScaleType4KindE0ELNS_15FloatRoundStyleE2ESJ_EENS1_15EpilogueDefaultEEEEEvvEEEEvNT_6ParamsE,@"STO_CUDA_ENTRY STV_DEFAULT"
_ZN7cutlass13device_kernelINS_4gemm6kernel13GemmUniversalIN4cute5tupleIJiiiiEEENS1_10collective13CollectiveMmaINS1_37MainloopSm90TmaGmmaWarpSpecializedFP8ILi21ENS5_IJNS4_1CILi1EEESB_SB_EEENS1_35KernelTmaWarpSpecializedCooperativeEEENS5_IJNSA_ILi256EEENSA_ILi80EEENSA_ILi32EEEEEENS_12float_e4m3_tENS5_IJlSB_lEEESJ_SK_NS4_8TiledMMAINS4_8MMA_AtomIJNS4_4SM904GMMA30MMA_64x16x32_F32E4M3E4M3_SS_TNILNSO_7ScaleInE1ELSQ_1EEEEEENS4_6LayoutINS5_IJNSA_ILi2EEESB_SB_EEENS5_IJSB_NSA_ILi0EEESW_EEEEENS5_IJNS4_10UnderscoreESZ_SZ_EEEEENS4_13SM90_TMA_LOADENS4_14ComposedLayoutINS4_7SwizzleILi1ELi4ELi3EEENS4_18smem_ptr_flag_bitsILi8EEENST_INS5_IJNSA_ILi8EEESH_EEENS5_IJSH_SB_EEEEEEEvNS4_8identityES12_S1C_vS1D_EENS_8epilogue10collective6detail29Sm90TmaWarpSpecializedAdapterINS1G_15DefaultEpilogueISJ_SK_SK_NS1F_6thread17LinearCombinationISJ_Li1EffLNS1K_9ScaleType4KindE0ELNS_15FloatRoundStyleE2ESJ_EENS1_15EpilogueDefaultEEEEEvvEEEEvNT_6ParamsE:
[----:B------:R-:W-:Y:S01]  /*0000*/  LDC R1, c[0x0][0x28] ;  /* 0x00000a00ff017b82 */ /* 0x000fe20000000800 */
[----:B------:R-:W0:Y:S01]  /*0010*/  S2R R0, SR_TID.X ;  /* 0x0000000000007919 */ /* 0x000e220000002100 */
[----:B------:R-:W-:Y:S01]  /*0020*/  ELECT P0, URZ, PT ;  /* 0x00000000003f782f */ /* 0x000fe20003800000 */
[----:B------:R-:W-:Y:S01]  /*0030*/  BSSY B0, `(.L_x_0) ;  /* 0x0000015000007945 */ /* 0x000fe20003800000 */
[--C-:B0-----:R-:W-:Y:S02]  /*0040*/  SHF.R.U32.HI R2, RZ, 0x5, R0.reuse ;  /* 0x00000005ff027819 */ /* 0x101fe40000011600 */
[----:B------:R-:W-:-:S03]  /*0050*/  SHF.R.U32.HI R3, RZ, 0x7, R0 ;  /* 0x00000007ff037819 */ /* 0x000fc60000011600 */
[----:B------:R-:W0:Y:S04]  /*0060*/  SHFL.IDX PT, R4, R2, RZ, 0x1f ;  /* 0x00001fff02047589 */ /* 0x000e2800000e0000 */
[----:B------:R-:W1:Y:S01]  /*0070*/  SHFL.IDX PT, R3, R3, RZ, 0x1f ;  /* 0x00001fff03037589 */ /* 0x000e6200000e0000 */
[----:B0-----:R-:W-:Y:S02]  /*0080*/  R2UR UR4, R4 ;  /* 0x00000000040472ca */ /* 0x001fe400000e0000 */
[----:B-1----:R-:W-:-:S11]  /*0090*/  R2UR UR8, R3 ;  /* 0x00000000030872ca */ /* 0x002fd600000e0000 */
[----:B------:R-:W-:Y:S02]  /*00a0*/  USHF.R.S32.HI UR5, URZ, 0x1f, UR4 ;  /* 0x0000001f3f057899 */ /* 0x000fe40008011404 */
[----:B------:R-:W-:Y:S02]  /*00b0*/  ISETP.NE.OR P0, PT, RZ, UR4, !P0 ;  /* 0x00000004ff007c0c */ /* 0x000fe4000c705670 */
[----:B------:R-:W-:-:S04]  /*00c0*/  ULEA.HI UR5, UR5, UR4, URZ, 0x2 ;  /* 0x0000000405057291 */ /* 0x000fc8000f8f103f */
[----:B------:R-:W-:-:S04]  /*00d0*/  ULOP3.LUT UR5, UR5, 0xfffffffc, URZ, 0xc0, !UPT ;  /* 0xfffffffc05057892 */ /* 0x000fc8000f8ec03f */
[----:B------:R-:W-:-:S03]  /*00e0*/  UIADD3 UR6, UR4, -UR5, URZ ;  /* 0x8000000504067290 */ /* 0x000fc6000fffe03f */
[----:B------:R-:W-:Y:S09]  /*00f0*/  @P0 BRA `(.L_x_1) ;  /* 0x0000000000200947 */ /* 0x000ff20003800000 */
[----:B------:R-:W-:Y:S02]  /*0100*/  ULDC.64 UR4, c[0x0][0x198] ;  /* 0x0000660000047ab9 */ /* 0x000fe40000000a00 */
[----:B------:R-:W-:Y:S02]  /*0110*/  UIADD3 UR10, UP0, UR4, 0xf0, URZ ;  /* 0x000000f0040a7890 */ /* 0x000fe4000ff1e03f */
[----:B------:R-:W-:Y:S02]  /*0120*/  UIADD3 UR4, UP1, UR4, 0x1f0, URZ ;  /* 0x000001f004047890 */ /* 0x000fe4000ff3e03f */
[----:B------:R-:W-:Y:S02]  /*0130*/  UIADD3.X UR11, URZ, UR5, URZ, UP0, !UPT ;  /* 0x000000053f0b7290 */ /* 0x000fe400087fe43f */
[----:B------:R-:W-:-:S07]  /*0140*/  UIADD3.X UR5, URZ, UR5, URZ, UP1, !UPT ;  /* 0x000000053f057290 */ /* 0x000fce0008ffe43f */
[----:B------:R0:W-:Y:S02]  /*0150*/  UTMACCTL.PF [UR10] ;  /* 0x000000000a0079b9 */ /* 0x0001e40008040000 */
[----:B------:R0:W-:Y:S02]  /*0160*/  UTMACCTL.PF [UR4] ;  /* 0x00000000040079b9 */ /* 0x0001e40008040000 */
[----:B0-----:R-:W-:Y:S01]  /*0170*/  NOP ;  /* 0x0000000000007918 */ /* 0x001fe20000000000 */
.L_x_1:
[----:B------:R-:W-:Y:S05]  /*0180*/  BSYNC B0 ;  /* 0x0000000000007941 */ /* 0x000fea0003800000 */
.L_x_0:
[----:B------:R-:W0:Y:S01]  /*0190*/  SHFL.IDX PT, R3, R2, RZ, 0x1f ;  /* 0x00001fff02037589 */ /* 0x000e2200000e0000 */
[----:B------:R-:W-:Y:S01]  /*01a0*/  UISETP.NE.AND UP0, UPT, UR6, 0x3, UPT ;  /* 0x000000030600788c */ /* 0x000fe2000bf05270 */
[----:B------:R-:W-:Y:S01]  /*01b0*/  ISETP.NE.AND P1, PT, RZ, UR8, PT ;  /* 0x00000008ff007c0c */ /* 0x000fe2000bf25270 */
[----:B------:R-:W-:Y:S02]  /*01c0*/  UIADD3 UR11, UR8, -0x1, URZ ;  /* 0xffffffff080b7890 */ /* 0x000fe4000fffe03f */
[----:B------:R-:W-:Y:S02]  /*01d0*/  UISETP.EQ.OR UP0, UPT, UR6, URZ, !UP0 ;  /* 0x0000003f0600728c */ /* 0x000fe4000c702670 */
[----:B------:R-:W-:Y:S02]  /*01e0*/  UISETP.GE.U32.AND UP1, UPT, UR11, 0x2, UPT ;  /* 0x000000020b00788c */ /* 0x000fe4000bf26070 */
[----:B------:R-:W-:-:S04]  /*01f0*/  UISETP.EQ.AND UP0, UPT, UR8, URZ, UP0 ;  /* 0x0000003f0800728c */ /* 0x000fc80008702270 */
[----:B------:R-:W-:-:S04]  /*0200*/  USEL UR7, URZ, 0x1, !UP0 ;  /* 0x000000013f077887 */ /* 0x000fc8000c000000 */
[----:B------:R-:W-:Y:S01]  /*0210*/  USEL UR7, UR7, 0x2, UP1 ;  /* 0x0000000207077887 */ /* 0x000fe20008800000 */
[----:B0-----:R-:W-:-:S13]  /*0220*/  ISETP.NE.AND P0, PT, R3, RZ, PT ;  /* 0x000000ff0300720c */ /* 0x001fda0003f05270 */
[----:B------:R-:W-:Y:S05]  /*0230*/  @P0 BRA `(.L_x_2) ;  /* 0x0000000000ec0947 */ /* 0x000fea0003800000 */
[----:B------:R-:W-:Y:S01]  /*0240*/  ELECT P0, URZ, PT ;  /* 0x00000000003f782f */ /* 0x000fe20003800000 */
[----:B------:R-:W-:-:S12]  /*0250*/  BSSY B0, `(.L_x_2) ;  /* 0x0000039000007945 */ /* 0x000fd80003800000 */
[----:B------:R-:W-:Y:S05]  /*0260*/  @!P0 BRA `(.L_x_3) ;  /* 0x0000000000dc8947 */ /* 0x000fea0003800000 */
[----:B------:R-:W0:Y:S01]  /*0270*/  S2UR UR10, SR_CgaCtaId ;  /* 0x00000000000a79c3 */ /* 0x000e220000008800 */
[----:B------:R-:W-:Y:S01]  /*0280*/  UMOV UR4, 0x400 ;  /* 0x0000040000047882 */ /* 0x000fe20000000000 */
[----:B------:R-:W-:Y:S01]  /*0290*/  UMOV UR5, 0x1 ;  /* 0x0000000100057882 */ /* 0x000fe20000000000 */
[----:B------:R-:W-:Y:S02]  /*02a0*/  UMOV UR8, 0x100 ;  /* 0x0000010000087882 */ /* 0x000fe40000000000 */
[----:B------:R-:W-:-:S04]  /*02b0*/  UIADD3 UR8, -UR8, 0x100000, URZ ;  /* 0x0010000008087890 */ /* 0x000fc8000fffe13f */
[----:B------:R-:W-:Y:S02]  /*02c0*/  USHF.L.U32 UR9, UR8, 0xb, URZ ;  /* 0x0000000b08097899 */ /* 0x000fe4000800063f */
[----:B------:R-:W-:Y:S02]  /*02d0*/  USHF.L.U32 UR8, UR8, 0x1, URZ ;  /* 0x0000000108087899 */ /* 0x000fe4000800063f */
[----:B0-----:R-:W-:Y:S02]  /*02e0*/  ULEA UR10, UR10, UR4, 0x18 ;  /* 0x000000040a0a7291 */ /* 0x001fe4000f8ec03f */
[----:B------:R-:W-:-:S04]  /*02f0*/  UIADD3 UR4, -UR5, 0x100000, URZ ;  /* 0x0010000005047890 */ /* 0x000fc8000fffe13f */
[----:B------:R-:W-:Y:S02]  /*0300*/  USHF.L.U32 UR5, UR4, 0xb, URZ ;  /* 0x0000000b04057899 */ /* 0x000fe4000800063f */
[----:B------:R-:W-:Y:S01]  /*0310*/  USHF.L.U32 UR4, UR4, 0x1, URZ ;  /* 0x0000000104047899 */ /* 0x000fe2000800063f */
[----:B------:R-:W0:Y:S11]  /*0320*/  FENCE.VIEW.ASYNC.S ;  /* 0x00000000000073c6 */ /* 0x000e360000000000 */
[----:B0-----:R0:W1:Y:S01]  /*0330*/  SYNCS.EXCH.64 URZ, [UR10], UR4 ;  /* 0x000000040a3f75b2 */ /* 0x0010620008000100 */
[----:B------:R0:W2:Y:S01]  /*0340*/  SYNCS.EXCH.64 URZ, [UR10+0xa8], UR8 ;  /* 0x0000a8080a3f75b2 */ /* 0x0000a20008000100 */
[----:B------:R0:W3:Y:S01]  /*0350*/  SYNCS.EXCH.64 URZ, [UR10+0x8], UR4 ;  /* 0x000008040a3f75b2 */ /* 0x0000e20008000100 */
[----:B------:R0:W4:Y:S01]  /*0360*/  SYNCS.EXCH.64 URZ, [UR10+0xb0], UR8 ;  /* 0x0000b0080a3f75b2 */ /* 0x0001220008000100 */
[----:B------:R0:W0:Y:S01]  /*0370*/  SYNCS.EXCH.64 URZ, [UR10+0x10], UR4 ;  /* 0x000010040a3f75b2 */ /* 0x0000220008000100 */
        /* <DEDUP_REMOVED lines=37> */
[----:B-1234-:R-:W-:Y:S01]  /*05d0*/  NOP ;  /* 0x0000000000007918 */ /* 0x01efe20000000000 */
.L_x_3:
[----:B0-----:R-:W-:Y:S05]  /*05e0*/  BSYNC B0 ;  /* 0x0000000000007941 */ /* 0x001fea0003800000 */
.L_x_2:
[----:B------:R-:W0:Y:S01]  /*05f0*/  SHFL.IDX PT, R2, R2, RZ, 0x1f ;  /* 0x00001fff02027589 */ /* 0x000e2200000e0000 */
[----:B------:R-:W1:Y:S01]  /*0600*/  LDC R3, c[0x0][0x65c] ;  /* 0x00019700ff037b82 */ /* 0x000e620000000800 */
[----:B------:R-:W-:Y:S01]  /*0610*/  ELECT P0, URZ, PT ;  /* 0x00000000003f782f */ /* 0x000fe20003800000 */
[----:B------:R-:W-:Y:S01]  /*0620*/  NOP ;  /* 0x0000000000007918 */ /* 0x000fe20000000000 */
[----:B------:R-:W2:Y:S01]  /*0630*/  S2R R8, SR_CTAID.Y ;  /* 0x0000000000087919 */ /* 0x000ea20000002600 */
[----:B------:R-:W-:Y:S01]  /*0640*/  UMOV UR4, 0x20 ;  /* 0x0000002000047882 */ /* 0x000fe20000000000 */
[----:B------:R-:W-:Y:S01]  /*0650*/  NOP ;  /* 0x0000000000007918 */ /* 0x000fe20000000000 */
[----:B------:R-:W3:Y:S01]  /*0660*/  S2R R6, SR_CTAID.X ;  /* 0x0000000000067919 */ /* 0x000ee20000002500 */
[----:B0-----:R-:W-:Y:S02]  /*0670*/  ISETP.NE.OR P0, PT, R2, RZ, !P0 ;  /* 0x000000ff0200720c */ /* 0x001fe40004705670 */
[----:B-1----:R-:W-:-:S11]  /*0680*/  ISETP.NE.AND P4, PT, R3, 0x1, PT ;  /* 0x000000010300780c */ /* 0x002fd60003f85270 */
[----:B------:R-:W-:Y:S01]  /*0690*/  VOTEU.ALL UP0, P0 ;  /* 0x00000000003f7886 */ /* 0x000fe20000000000 */
[----:B------:R-:W-:Y:S01]  /*06a0*/  VOTEU.ALL UP1, P0 ;  /* 0x00000000003f7886 */ /* 0x000fe20000020000 */
[----:B------:R-:W3:Y:S01]  /*06b0*/  @P4 LDC R7, c[0x0][0x10] ;  /* 0x00000400ff074b82 */ /* 0x000ee20000000800 */
[----:B--2---:R-:W-:Y:S02]  /*06c0*/  @P4 IMAD.MOV.U32 R2, RZ, RZ, R8 ;  /* 0x000000ffff024224 */ /* 0x004fe400078e0008 */
[----:B------:R-:W-:Y:S01]  /*06d0*/  @!UP0 UMOV UR8, 0x400 ;  /* 0x0000040000088882 */ /* 0x000fe20000000000 */
[----:B------:R-:W-:-:S04]  /*06e0*/  @!UP0 UIADD3 UR4, -UR4, 0x100000, URZ ;  /* 0x0010000004048890 */ /* 0x000fc8000fffe13f */
[----:B------:R-:W-:Y:S02]  /*06f0*/  @!UP0 USHF.L.U32 UR5, UR4, 0xb, URZ ;  /* 0x0000000b04058899 */ /* 0x000fe4000800063f */
[----:B------:R-:W-:Y:S01]  /*0700*/  @!UP0 USHF.L.U32 UR4, UR4, 0x1, URZ ;  /* 0x0000000104048899 */ /* 0x000fe2000800063f */
[----:B------:R-:W-:Y:S02]  /*0710*/  @P4 IMAD.MOV.U32 R3, RZ, RZ, RZ ;  /* 0x000000ffff034224 */ /* 0x000fe400078e00ff */
[----:B------:R-:W-:Y:S01]  /*0720*/  @P4 IMAD.MOV.U32 R9, RZ, RZ, RZ ;  /* 0x000000ffff094224 */ /* 0x000fe200078e00ff */
[----:B------:R-:W0:Y:S08]  /*0730*/  @!UP0 S2UR UR9, SR_CgaCtaId ;  /* 0x00000000000989c3 */ /* 0x000e300000008800 */
[----:B------:R-:W1:Y:S01]  /*0740*/  @!P4 LDC R5, c[0x0][0xc] ;  /* 0x00000300ff05cb82 */ /* 0x000e620000000800 */
[----:B---3--:R-:W-:-:S04]  /*0750*/  @P4 IMAD.WIDE.U32 R2, R6, R7, R2 ;  /* 0x0000000706024225 */ /* 0x008fc800078e0002 */
[----:B------:R-:W-:Y:S02]  /*0760*/  IMAD.MOV.U32 R7, RZ, RZ, RZ ;  /* 0x000000ffff077224 */ /* 0x000fe400078e00ff */
[----:B------:R-:W-:Y:S01]  /*0770*/  @P4 IMAD.IADD R3, R3, 0x1, R9 ;  /* 0x0000000103034824 */ /* 0x000fe200078e0209 */
[----:B0-----:R-:W-:Y:S01]  /*0780*/  @!UP0 ULEA UR8, UR9, UR8, 0x18 ;  /* 0x0000000809088291 */ /* 0x001fe2000f8ec03f */
[----:B------:R-:W-:Y:S01]  /*0790*/  VOTEU.ALL UP0, P0 ;  /* 0x00000000003f7886 */ /* 0x000fe20000000000 */
[----:B-1----:R-:W-:Y:S01]  /*07a0*/  @!P4 IMAD.WIDE.U32 R4, R5, R8, R6 ;  /* 0x000000080504c225 */ /* 0x002fe200078e0006 */
[----:B------:R-:W0:Y:S09]  /*07b0*/  FENCE.VIEW.ASYNC.S ;  /* 0x00000000000073c6 */ /* 0x000e320000000000 */
[----:B0-----:R0:W1:Y:S01]  /*07c0*/  @!UP0 SYNCS.EXCH.64 URZ, [UR8+0x160], UR4 ;  /* 0x00016004083f85b2 */ /* 0x0010620008000100 */
[----:B------:R-:W-:-:S02]  /*07d0*/  @!P4 IMAD.MOV.U32 R2, RZ, RZ, R4 ;  /* 0x000000ffff02c224 */ /* 0x000fc400078e0004 */
[----:B------:R-:W-:Y:S01]  /*07e0*/  @!P4 IMAD.MOV.U32 R3, RZ, RZ, R5 ;  /* 0x000000ffff03c224 */ /* 0x000fe200078e0005 */
[----:B------:R0:W1:Y:S01]  /*07f0*/  @!UP1 SYNCS.EXCH.64 URZ, [UR8+0x168], UR4 ;  /* 0x00016804083f95b2 */ /* 0x0000620008000100 */
[----:B------:R-:W-:Y:S01]  /*0800*/  NOP ;  /* 0x0000000000007918 */ /* 0x000fe20000000000 */
[----:B-1----:R-:W-:Y:S06]  /*0810*/  BAR.SYNC.DEFER_BLOCKING 0x0 ;  /* 0x0000000000007b1d */ /* 0x002fec0000010000 */
[----:B------:R-:W-:Y:S05]  /*0820*/  @!P1 BRA `(.L_x_4) ;  /* 0x0000009000589947 */ /* 0x000fea0003800000 */
[----:B------:R-:W-:-:S06]  /*0830*/  UISETP.GT.U32.AND UP0, UPT, UR11, 0x1, UPT ;  /* 0x000000010b00788c */ /* 0x000fcc000bf04070 */
[----:B------:R-:W-:-:S13]  /*0840*/  PLOP3.LUT P0, PT, PT, PT, UP0, 0x80, 0x0 ;  /* 0x000000000000781c */ /* 0x000fda0003f0f008 */
[----:B0-----:R-:W-:Y:S05]  /*0850*/  @P0 EXIT ;  /* 0x000000000000094d */ /* 0x001fea0003800000 */
[----:B------:R-:W-:Y:S01]  /*0860*/  ULDC.64 UR4, c[0x0][0x650] ;  /* 0x0001940000047ab9 */ /* 0x000fe20000000a00 */
[----:B------:R-:W-:Y:S01]  /*0870*/  UMOV UR14, 0xffffffff ;  /* 0xffffffff000e7882 */ /* 0x000fe20000000000 */
[----:B------:R-:W-:Y:S01]  /*0880*/  ISETP.GE.U32.AND P0, PT, R2, UR4, PT ;  /* 0x0000000402007c0c */ /* 0x000fe2000bf06070 */
[----:B------:R-:W-:Y:S01]  /*0890*/  IMAD.MOV.U32 R4, RZ, RZ, -0x1 ;  /* 0xffffffffff047424 */ /* 0x000fe200078e00ff */
[----:B------:R-:W-:Y:S01]  /*08a0*/  PRMT R9, RZ, 0x7610, R9 ;  /* 0x00007610ff097816 */ /* 0x000fe20000000009 */
[----:B------:R-:W-:Y:S01]  /*08b0*/  IMAD.MOV.U32 R5, RZ, RZ, -0x1 ;  /* 0xffffffffff057424 */ /* 0x000fe200078e00ff */
[----:B------:R-:W-:-:S13]  /*08c0*/  ISETP.GE.U32.AND.EX P0, PT, R3, UR5, PT, P0 ;  /* 0x0000000503007c0c */ /* 0x000fda000bf06100 */
[----:B------:R-:W-:Y:S05]  /*08d0*/  @P0 BRA `(.L_x_5) ;  /* 0x0000000400600947 */ /* 0x000fea0003800000 */
[----:B------:R-:W0:Y:S01]  /*08e0*/  LDC.64 R16, c[0x0][0x628] ;  /* 0x00018a00ff107b82 */ /* 0x000e220000000a00 */
[----:B------:R-:W-:Y:S02]  /*08f0*/  IMAD.MOV.U32 R4, RZ, RZ, R2 ;  /* 0x000000ffff047224 */ /* 0x000fe400078e0002 */
[----:B------:R-:W-:-:S05]  /*0900*/  IMAD.MOV.U32 R5, RZ, RZ, R3 ;  /* 0x000000ffff057224 */ /* 0x000fca00078e0003 */
[----:B------:R-:W1:Y:S08]  /*0910*/  LDC R14, c[0x0][0x630] ;  /* 0x00018c00ff0e7b82 */ /* 0x000e700000000800 */
[----:B------:R-:W2:Y:S01]  /*0920*/  LDC.64 R18, c[0x0][0x620] ;  /* 0x00018800ff127b82 */ /* 0x000ea20000000a00 */
[----:B0-----:R-:W-:-:S04]  /*0930*/  ISETP.NE.U32.AND P0, PT, R16, RZ, PT ;  /* 0x000000ff1000720c */ /* 0x001fc80003f05070 */
[----:B------:R-:W-:-:S13]  /*0940*/  ISETP.NE.AND.EX P0, PT, R17, RZ, PT, P0 ;  /* 0x000000ff1100720c */ /* 0x000fda0003f05300 */
[----:B-12---:R-:W-:Y:S05]  /*0950*/  @!P0 BRA `(.L_x_6) ;  /* 0x0000000000288947 */ /* 0x006fea0003800000 */
[----:B------:R-:W0:Y:S02]  /*0960*/  LDC R9, c[0x0][0x634] ;  /* 0x00018d00ff097b82 */ /* 0x000e240000000800 */
[----:B0-----:R-:W-:-:S05]  /*0970*/  IADD3 R9, P0, R2, R9, RZ ;  /* 0x0000000902097210 */ /* 0x001fca0007f1e0ff */
[----:B------:R-:W-:-:S04]  /*0980*/  IMAD.X R15, RZ, RZ, R3, P0 ;  /* 0x000000ffff0f7224 */ /* 0x000fc800000e0603 */
[----:B------:R-:W-:-:S04]  /*0990*/  IMAD.WIDE.U32 R4, R15, R16, RZ ;  /* 0x000000100f047225 */ /* 0x000fc800078e00ff */
[----:B------:R-:W-:-:S04]  /*09a0*/  IMAD.WIDE.U32 R10, P0, R9, R17, R4 ;  /* 0x00000011090a7225 */ /* 0x000fc80007800004 */
[----:B------:R-:W-:-:S04]  /*09b0*/  IMAD.WIDE.U32 R4, R9, R16, RZ ;  /* 0x0000001009047225 */ /* 0x000fc800078e00ff */
[----:B------:R-:W-:Y:S01]  /*09c0*/  IMAD.X R13, RZ, RZ, RZ, P0 ;  /* 0x000000ffff0d7224 */ /* 0x000fe200000e06ff */
[----:B------:R-:W-:Y:S01]  /*09d0*/  IADD3 RZ, P0, R5, R10, RZ ;  /* 0x0000000a05ff7210 */ /* 0x000fe20007f1e0ff */
[----:B------:R-:W-:-:S04]  /*09e0*/  IMAD.MOV.U32 R12, RZ, RZ, R11 ;  /* 0x000000ffff0c7224 */ /* 0x000fc800078e000b */
[----:B------:R-:W-:-:S08]  /*09f0*/  IMAD.WIDE.U32.X R4, R15, R17, R12, P0 ;  /* 0x000000110f047225 */ /* 0x000fd000000e040c */
.L_x_6:
[-CC-:B------:R-:W-:Y:S01]  /*0a00*/  SHF.R.U64 R25, R4, R14.reuse, R5.reuse ;  /* 0x0000000e04197219 */ /* 0x180fe20000001205 */
[----:B------:R-:W0:Y:S01]  /*0a10*/  LDC.64 R20, c[0x0][0x640] ;  /* 0x00019000ff147b82 */ /* 0x000e220000000a00 */
[----:B------:R-:W-:Y:S01]  /*0a20*/  SHF.R.U32.HI R5, RZ, R14, R5 ;  /* 0x0000000eff057219 */ /* 0x000fe20000011605 */
[----:B------:R-:W-:Y:S01]  /*0a30*/  ULDC UR4, c[0x0][0x150] ;  /* 0x0000540000047ab9 */ /* 0x000fe20000000800 */
[----:B------:R-:W-:Y:S02]  /*0a40*/  IADD3 R11, P0, RZ, -R25, RZ ;  /* 0x80000019ff0b7210 */ /* 0x000fe40007f1e0ff */
[----:B------:R-:W-:-:S03]  /*0a50*/  I2FP.F32.U32 R4, R6 ;  /* 0x0000000600047245 */ /* 0x000fc60000201000 */
[----:B------:R-:W1:Y:S01]  /*0a60*/  LDC R12, c[0x0][0x618] ;  /* 0x00018600ff0c7b82 */ /* 0x000e620000000800 */
[----:B------:R-:W-:Y:S02]  /*0a70*/  IMAD.X R13, RZ, RZ, ~R5, P0 ;  /* 0x000000ffff0d7224 */ /* 0x000fe400000e0e05 */
[----:B------:R-:W-:Y:S01]  /*0a80*/  FMUL R7, R4, UR4 ;  /* 0x0000000404077c20 */ /* 0x000fe20008400000 */
[----:B------:R-:W-:Y:S01]  /*0a90*/  IMAD.WIDE.U32 R4, R11, R18, R2 ;  /* 0x000000120b047225 */ /* 0x000fe200078e0002 */
[----:B------:R-:W-:-:S03]  /*0aa0*/  ULDC UR4, c[0x0][0x154] ;  /* 0x0000550000047ab9 */ /* 0x000fc60000000800 */
[----:B------:R-:W-:Y:S01]  /*0ab0*/  IMAD R10, R13, R18, RZ ;  /* 0x000000120d0a7224 */ /* 0x000fe200078e02ff */
[----:B------:R-:W2:Y:S01]  /*0ac0*/  LDC R9, c[0x0][0x144] ;  /* 0x00005100ff097b82 */ /* 0x000ea20000000800 */
[----:B------:R-:W3:Y:S02]  /*0ad0*/  F2I.U32.TRUNC.NTZ R7, R7 ;  /* 0x0000000700077305 */ /* 0x000ee4000020f000 */
[----:B------:R-:W-:-:S04]  /*0ae0*/  IMAD R11, R11, R19, R10 ;  /* 0x000000130b0b7224 */ /* 0x000fc800078e020a */
[----:B------:R-:W-:Y:S01]  /*0af0*/  IMAD.IADD R5, R5, 0x1, R11 ;  /* 0x0000000105057824 */ /* 0x000fe200078e020b */
[----:B------:R-:W4:Y:S01]  /*0b00*/  LDC R14, c[0x0][0x608] ;  /* 0x00018200ff0e7b82 */ /* 0x000f220000000800 */
[----:B0-----:R-:W-:-:S04]  /*0b10*/  ISETP.NE.U32.AND P0, PT, R20, RZ, PT ;  /* 0x000000ff1400720c */ /* 0x001fc80003f05070 */
[----:B------:R-:W-:-:S03]  /*0b20*/  ISETP.NE.AND.EX P0, PT, R21, RZ, PT, P0 ;  /* 0x000000ff1500720c */ /* 0x000fc60003f05300 */
[----:B------:R-:W0:Y:S01]  /*0b30*/  LDC R13, c[0x0][0x658] ;  /* 0x00019600ff0d7b82 */ /* 0x000e220000000800 */
[----:B-1----:R-:W-:Y:S01]  /*0b40*/  SHF.R.U64 R16, R4, R12, R5 ;  /* 0x0000000c04107219 */ /* 0x002fe20000001205 */
[----:B---3--:R-:W-:Y:S01]  /*0b50*/  IMAD.MOV R10, RZ, RZ, -R7 ;  /* 0x000000ffff0a7224 */ /* 0x008fe200078e0a07 */
[----:B------:R-:W-:Y:S02]  /*0b60*/  I2FP.F32.U32 R4, R8 ;  /* 0x0000000800047245 */ /* 0x000fe40000201000 */
[----:B------:R-:W-:Y:S01]  /*0b70*/  SHF.R.U32.HI R7, RZ, R12, R5 ;  /* 0x0000000cff077219 */ /* 0x000fe20000011605 */
[----:B------:R-:W-:Y:S02]  /*0b80*/  IMAD.MOV.U32 R12, RZ, RZ, 0x1 ;  /* 0x00000001ff0c7424 */ /* 0x000fe400078e00ff */
[----:B------:R-:W1:Y:S01]  /*0b90*/  LDC R15, c[0x0][0x148] ;  /* 0x00005200ff0f7b82 */ /* 0x000e620000000800 */
[----:B--2---:R-:W-:Y:S02]  /*0ba0*/  IMAD R9, R9, R10, R6 ;  /* 0x0000000a09097224 */ /* 0x004fe400078e0206 */
[----:B------:R-:W-:Y:S01]  /*0bb0*/  FMUL R5, R4, UR4 ;  /* 0x0000000404057c20 */ /* 0x000fe20008400000 */
[----:B------:R-:W-:-:S04]  /*0bc0*/  IMAD.MOV.U32 R4, RZ, RZ, -0x1 ;  /* 0xffffffffff047424 */ /* 0x000fc800078e00ff */
[----:B------:R-:W2:Y:S01]  /*0bd0*/  LDC R19, c[0x0][0x600] ;  /* 0x00018000ff137b82 */ /* 0x000ea20000000800 */
[-CC-:B----4-:R-:W-:Y:S02]  /*0be0*/  SHF.R.U64 R24, R16, R14.reuse, R7.reuse ;  /* 0x0000000e10187219 */ /* 0x190fe40000001207 */
[----:B------:R-:W-:Y:S02]  /*0bf0*/  SHF.R.U32.HI R6, RZ, R14, R7 ;  /* 0x0000000eff067219 */ /* 0x000fe40000011607 */
[----:B------:R3:W4:Y:S03]  /*0c00*/  F2I.U32.TRUNC.NTZ R14, R5 ;  /* 0x00000005000e7305 */ /* 0x000726000020f000 */
[----:B------:R-:W1:Y:S01]  /*0c10*/  LDC R18, c[0x0][0x648] ;  /* 0x00019200ff127b82 */ /* 0x000e620000000800 */
[-C--:B0-----:R-:W-:Y:S02]  /*0c20*/  SHF.R.U64 R26, R24, R13.reuse, R6 ;  /* 0x0000000d181a7219 */ /* 0x081fe40000001206 */
[----:B------:R-:W-:-:S02]  /*0c30*/  SHF.L.U32 R4, R4, R13, RZ ;  /* 0x0000000d04047219 */ /* 0x000fc400000006ff */
[-C--:B------:R-:W-:Y:S02]  /*0c40*/  SHF.R.U32.HI R6, RZ, R13.reuse, R6 ;  /* 0x0000000dff067219 */ /* 0x080fe40000011606 */
[----:B------:R-:W-:Y:S01]  /*0c50*/  SHF.L.U32 R12, R12, R13, RZ ;  /* 0x0000000d0c0c7219 */ /* 0x000fe200000006ff */
[----:B------:R-:W0:Y:S01]  /*0c60*/  LDC R23, c[0x0][0x638] ;  /* 0x00018e00ff177b82 */ /* 0x000e220000000800 */
[----:B------:R-:W-:Y:S01]  /*0c70*/  LOP3.LUT R13, RZ, R4, RZ, 0x33, !PT ;  /* 0x00000004ff0d7212 */ /* 0x000fe200078e33ff */
[----:B------:R-:W-:Y:S02]  /*0c80*/  IMAD.MOV.U32 R4, RZ, RZ, R26 ;  /* 0x000000ffff047224 */ /* 0x000fe400078e001a */
[----:B---3--:R-:W-:-:S04]  /*0c90*/  IMAD.MOV.U32 R5, RZ, RZ, R6 ;  /* 0x000000ffff057224 */ /* 0x008fc800078e0006 */
[----:B------:R-:W3:Y:S01]  /*0ca0*/  LDC R22, c[0x0][0x610] ;  /* 0x00018400ff167b82 */ /* 0x000ee20000000800 */
[----:B----4-:R-:W-:Y:S05]  /*0cb0*/  @!P0 BRA `(.L_x_7) ;  /* 0x0000000000288947 */ /* 0x010fea0003800000 */
[----:B------:R-:W4:Y:S02]  /*0cc0*/  LDC R11, c[0x0][0x64c] ;  /* 0x00019300ff0b7b82 */ /* 0x000f240000000800 */
[----:B----4-:R-:W-:-:S05]  /*0cd0*/  IADD3 R11, P0, R26, R11, RZ ;  /* 0x0000000b1a0b7210 */ /* 0x010fca0007f1e0ff */
        /* <DEDUP_REMOVED lines=8> */
.L_x_7:
[----:B-1----:R-:W-:Y:S01]  /*0d60*/  SHF.R.U64 R4, R4, R18, R5 ;  /* 0x0000001204047219 */ /* 0x002fe20000001205 */
[----:B--2---:R-:W-:Y:S01]  /*0d70*/  VIADD R5, R19, 0xffffffff ;  /* 0xffffffff13057836 */ /* 0x004fe20000000000 */
[----:B------:R-:W-:Y:S01]  /*0d80*/  LOP3.LUT R13, R24, R13, RZ, 0xc0, !PT ;  /* 0x0000000d180d7212 */ /* 0x000fe200078ec0ff */
[----:B------:R-:W-:Y:S01]  /*0d90*/  IMAD.MOV R14, RZ, RZ, -R14 ;  /* 0x000000ffff0e7224 */ /* 0x000fe200078e0a0e */
[----:B------:R-:W-:Y:S01]  /*0da0*/  R2UR UR14, R25 ;  /* 0x00000000190e72ca */ /* 0x000fe200000e0000 */
[----:B------:R-:W-:Y:S01]  /*0db0*/  IMAD.MOV R6, RZ, RZ, -R4 ;  /* 0x000000ffff067224 */ /* 0x000fe200078e0a04 */
[----:B------:R-:W-:Y:S01]  /*0dc0*/  LOP3.LUT R5, R16, R5, RZ, 0xc0, !PT ;  /* 0x0000000510057212 */ /* 0x000fe200078ec0ff */
[----:B------:R-:W-:Y:S02]  /*0dd0*/  IMAD R12, R12, R4, R13 ;  /* 0x000000040c0c7224 */ /* 0x000fe400078e020d */
[----:B------:R-:W-:Y:S02]  /*0de0*/  @P4 IMAD R9, R15, R14, R8 ;  /* 0x0000000e0f094224 */ /* 0x000fe400078e0208 */
[----:B0-----:R-:W-:-:S02]  /*0df0*/  IMAD R4, R6, R23, R26 ;  /* 0x0000001706047224 */ /* 0x001fc400078e021a */
[----:B---3--:R-:W-:Y:S02]  /*0e00*/  IMAD R9, R12, R22, R9 ;  /* 0x000000160c097224 */ /* 0x008fe400078e0209 */
[----:B------:R-:W-:Y:S02]  /*0e10*/  IMAD R4, R4, R19, R5 ;  /* 0x0000001304047224 */ /* 0x000fe400078e0205 */
[----:B------:R-:W-:-:S03]  /*0e20*/  IMAD.MOV.U32 R6, RZ, RZ, 0x1 ;  /* 0x00000001ff067424 */ /* 0x000fc600078e00ff */
[----:B------:R-:W-:Y:S02]  /*0e30*/  SEL R5, R4, R9, !P4 ;  /* 0x0000000904057207 */ /* 0x000fe40006000000 */
[----:B------:R-:W-:Y:S02]  /*0e40*/  SEL R4, R9, R4, !P4 ;  /* 0x0000000409047207 */ /* 0x000fe40006000000 */
[----:B------:R-:W-:-:S07]  /*0e50*/  PRMT R9, R6, 0x7610, R9 ;  /* 0x0000761006097816 */ /* 0x000fce0000000009 */
.L_x_5:
[----:B------:R-:W-:-:S08]  /*0e60*/  NOP ;  /* 0x0000000000007918 */ /* 0x000fd00000000000 */
[----:B------:R-:W0:Y:S02]  /*0e70*/  USETMAXREG.TRY_ALLOC.CTAPOOL UP0, 0xe8 ;  /* 0x000000e8000079c8 */ /* 0x000e240008000600 */
[----:B0-----:R-:W-:-:S13]  /*0e80*/  PLOP3.LUT P0, PT, PT, PT, UP0, 0x80, 0x0 ;  /* 0x000000000000781c */ /* 0x001fda0003f0f008 */
[----:B------:R-:W-:Y:S05]  /*0e90*/  @!P0 BRA `(.L_x_5) ;  /* 0xfffffffc00f08947 */ /* 0x000fea000383ffff */
[----:B------:R-:W-:Y:S01]  /*0ea0*/  ULDC.64 UR4, c[0x0][0x598] ;  /* 0x0001660000047ab9 */ /* 0x000fe20000000a00 */
[----:B------:R-:W-:Y:S01]  /*0eb0*/  ULDC.64 UR36, c[0x0][0x208] ;  /* 0x0000820000247ab9 */ /* 0x000fe20000000a00 */
[----:B------:R-:W-:-:S04]  /*0ec0*/  ISETP.NE.U32.AND P0, PT, RZ, UR4, PT ;  /* 0x00000004ff007c0c */ /* 0x000fc8000bf05070 */
[----:B------:R-:W-:-:S13]  /*0ed0*/  ISETP.NE.AND.EX P0, PT, RZ, UR5, PT, P0 ;  /* 0x00000005ff007c0c */ /* 0x000fda000bf05300 */
[----:B------:R-:W-:Y:S05]  /*0ee0*/  @!P0 BRA `(.L_x_8) ;  /* 0x0000000000208947 */ /* 0x000fea0003800000 */
[----:B------:R-:W0:Y:S02]  /*0ef0*/  LDC.64 R6, c[0x0][0x598] ;  /* 0x00016600ff067b82 */ /* 0x000e240000000a00 */
[----:B0-----:R-:W2:Y:S02]  /*0f00*/  LDG.E.64 R6, desc[UR36][R6.64] ;  /* 0x0000002406067981 */ /* 0x001ea4000c1e1b00 */
[----:B--2---:R-:W-:-:S04]  /*0f10*/  ISETP.NE.U32.AND P0, PT, R6, RZ, PT ;  /* 0x000000ff0600720c */ /* 0x004fc80003f05070 */
[----:B------:R-:W-:-:S13]  /*0f20*/  ISETP.NE.AND.EX P0, PT, R7, RZ, PT, P0 ;  /* 0x000000ff0700720c */ /* 0x000fda0003f05300 */
[----:B------:R-:W-:Y:S05]  /*0f30*/  @!P0 BRA `(.L_x_8) ;  /* 0x00000000000c8947 */ /* 0x000fea0003800000 */
[----:B------:R-:W2:Y:S02]  /*0f40*/  LD.E R6, desc[UR36][R6.64] ;  /* 0x0000002406067980 */ /* 0x000ea4000c101900 */
[----:B--2---:R-:W-:Y:S01]  /*0f50*/  R2UR UR8, R6 ;  /* 0x00000000060872ca */ /* 0x004fe200000e0000 */
[----:B------:R-:W-:-:S14]  /*0f60*/  BRA `(.L_x_9) ;  /* 0x0000000000247947 */ /* 0x000fdc0003800000 */
.L_x_8:
[----:B------:R-:W-:Y:S02]  /*0f70*/  ULDC.64 UR4, c[0x0][0x588] ;  /* 0x0001620000047ab9 */ /* 0x000fe40000000a00 */
[----:B------:R-:W-:-:S04]  /*0f80*/  ISETP.NE.U32.AND P0, PT, RZ, UR4, PT ;  /* 0x00000004ff007c0c */ /* 0x000fc8000bf05070 */
[----:B------:R-:W-:-:S13]  /*0f90*/  ISETP.NE.AND.EX P0, PT, RZ, UR5, PT, P0 ;  /* 0x00000005ff007c0c */ /* 0x000fda000bf05300 */
[----:B------:R-:W-:Y:S05]  /*0fa0*/  @!P0 BRA `(.L_x_10) ;  /* 0x0000000000108947 */ /* 0x000fea0003800000 */
[----:B------:R-:W0:Y:S02]  /*0fb0*/  LDC.64 R6, c[0x0][0x588] ;  /* 0x00016200ff067b82 */ /* 0x000e240000000a00 */
[----:B0-----:R-:W2:Y:S02]  /*0fc0*/  LDG.E R6, desc[UR36][R6.64] ;  /* 0x0000002406067981 */ /* 0x001ea4000c1e1900 */
[----:B--2---:R-:W-:Y:S01]  /*0fd0*/  R2UR UR8, R6 ;  /* 0x00000000060872ca */ /* 0x004fe200000e0000 */
[----:B------:R-:W-:-:S14]  /*0fe0*/  BRA `(.L_x_9) ;  /* 0x0000000000047947 */ /* 0x000fdc0003800000 */
.L_x_10:
[----:B------:R-:W-:-:S05]  /*0ff0*/  ULDC UR8, c[0x0][0x580] ;  /* 0x0001600000087ab9 */ /* 0x000fca0000000800 */
.L_x_9:
[----:B------:R-:W-:Y:S02]  /*1000*/  ULDC.64 UR4, c[0x0][0x5a0] ;  /* 0x0001680000047ab9 */ /* 0x000fe40000000a00 */
        /* <DEDUP_REMOVED lines=11> */
.L_x_11:
        /* <DEDUP_REMOVED lines=8> */
.L_x_13:
[----:B------:R-:W-:-:S05]  /*1140*/  ULDC UR9, c[0x0][0x584] ;  /* 0x0001610000097ab9 */ /* 0x000fca0000000800 */
.L_x_12:
[----:B------:R-:W-:-:S13]  /*1150*/  LOP3.LUT P0, RZ, R9, 0xff, RZ, 0xc0, !PT ;  /* 0x000000ff09ff7812 */ /* 0x000fda000780c0ff */
[----:B------:R-:W-:Y:S05]  /*1160*/  @!P0 EXIT ;  /* 0x000000000000894d */ /* 0x000fea0003800000 */
[----:B------:R-:W-:Y:S01]  /*1170*/  ULDC UR4, c[0x0][0x28c] ;  /* 0x0000a30000047ab9 */ /* 0x000fe20000000800 */
[----:B------:R-:W-:Y:S02]  /*1180*/  ULOP3.LUT UR10, UR7, 0x1, URZ, 0xfc, !UPT ;  /* 0x00000001070a7892 */ /* 0x000fe4000f8efc3f */
[----:B------:R-:W-:-:S04]  /*1190*/  UIADD3 UR4, UR4, 0x1f, URZ ;  /* 0x0000001f04047890 */ /* 0x000fc8000fffe03f */
[----:B------:R-:W-:-:S04]  /*11a0*/  USHF.R.S32.HI UR5, URZ, 0x1f, UR4 ;  /* 0x0000001f3f057899 */ /* 0x000fc80008011404 */
[----:B------:R-:W-:-:S03]  /*11b0*/  ULEA.HI UR5, UR5, UR4, URZ, 0x5 ;  /* 0x0000000405057291 */ /* 0x000fc6000f8f283f */
[----:B------:R-:W-:Y:S01]  /*11c0*/  UMOV UR4, URZ ;  /* 0x0000003f00047c82 */ /* 0x000fe20008000000 */
[----:B------:R-:W-:-:S03]  /*11d0*/  USHF.R.S32.HI UR11, URZ, 0x5, UR5 ;  /* 0x000000053f0b7899 */ /* 0x000fc60008011405 */
[----:B------:R-:W-:-:S09]  /*11e0*/  UMOV UR5, URZ ;  /* 0x0000003f00057c82 */ /* 0x000fd20008000000 */
.L_x_198:
[----:B------:R-:W-:Y:S01]  /*11f0*/  LOP3.LUT R6, R0, 0x80, RZ, 0xc0, !PT ;  /* 0x0000008000067812 */ /* 0x000fe200078ec0ff */
[----:B------:R-:W0:Y:S01]  /*1200*/  S2UR UR18, SR_CgaCtaId ;  /* 0x00000000001279c3 */ /* 0x000e220000008800 */
[----:B------:R-:W-:Y:S01]  /*1210*/  UMOV UR17, 0x400 ;  /* 0x0000040000117882 */ /* 0x000fe20000000000 */
[----:B------:R-:W-:Y:S01]  /*1220*/  UMOV UR6, URZ ;  /* 0x0000003f00067c82 */ /* 0x000fe20008000000 */
[----:B------:R-:W-:Y:S01]  /*1230*/  SHF.R.U32.HI R10, RZ, 0x7, R6 ;  /* 0x00000007ff0a7819 */ /* 0x000fe20000011606 */
[----:B------:R-:W-:Y:S01]  /*1240*/  UMOV UR15, URZ ;  /* 0x0000003f000f7c82 */ /* 0x000fe20008000000 */
[----:B------:R-:W-:Y:S01]  /*1250*/  UMOV UR38, UR5 ;  /* 0x0000000500267c82 */ /* 0x000fe20008000000 */
[----:B------:R-:W-:Y:S02]  /*1260*/  CS2R R8, SRZ ;  /* 0x0000000000087805 */ /* 0x000fe4000001ff00 */
[----:B------:R-:W-:Y:S01]  /*1270*/  CS2R R12, SRZ ;  /* 0x00000000000c7805 */ /* 0x000fe2000001ff00 */
[----:B-1----:R-:W1:Y:S01]  /*1280*/  LDC R6, c[0x0][0x28c] ;  /* 0x0000a300ff067b82 */ /* 0x002e620000000800 */
[----:B--2---:R-:W2:Y:S01]  /*1290*/  SHFL.IDX PT, R10, R10, RZ, 0x1f ;  /* 0x00001fff0a0a7589 */ /* 0x004ea200000e0000 */
[----:B------:R-:W-:-:S02]  /*12a0*/  CS2R R14, SRZ ;  /* 0x00000000000e7805 */ /* 0x000fc4000001ff00 */
[----:B------:R-:W-:Y:S02]  /*12b0*/  CS2R R16, SRZ ;  /* 0x0000000000107805 */ /* 0x000fe4000001ff00 */
[----:B------:R-:W-:Y:S02]  /*12c0*/  CS2R R18, SRZ ;  /* 0x0000000000127805 */ /* 0x000fe4000001ff00 */
[----:B------:R-:W-:Y:S02]  /*12d0*/  CS2R R20, SRZ ;  /* 0x0000000000147805 */ /* 0x000fe4000001ff00 */
[----:B------:R-:W-:Y:S02]  /*12e0*/  CS2R R22, SRZ ;  /* 0x0000000000167805 */ /* 0x000fe4000001ff00 */
[----:B------:R-:W-:Y:S02]  /*12f0*/  CS2R R104, SRZ ;  /* 0x0000000000687805 */ /* 0x000fe4000001ff00 */
        /* <DEDUP_REMOVED lines=16> */
[----:B-1----:R-:W-:Y:S02]  /*1400*/  ISETP.GE.AND P0, PT, R6, 0x1, PT ;  /* 0x000000010600780c */ /* 0x002fe40003f06270 */
[----:B------:R-:W-:Y:S02]  /*1410*/  CS2R R6, SRZ ;  /* 0x0000000000067805 */ /* 0x000fe4000001ff00 */
[----:B--2---:R-:W-:-:S02]  /*1420*/  R2UR UR12, R10 ;  /* 0x000000000a0c72ca */ /* 0x004fc400000e0000 */
        /* <DEDUP_REMOVED lines=11> */
[----:B------:R-:W-:Y:S01]  /*14e0*/  CS2R R158, SRZ ;  /* 0x00000000009e7805 */ /* 0x000fe2000001ff00 */
[----:B------:R-:W-:Y:S01]  /*14f0*/  ULEA.HI UR13, UR12, UR12, URZ, 0x1 ;  /* 0x0000000c0c0d7291 */ /* 0x000fe2000f8f083f */
[----:B------:R-:W-:-:S02]  /*1500*/  CS2R R160, SRZ ;  /* 0x0000000000a07805 */ /* 0x000fc4000001ff00 */
[----:B------:R-:W-:Y:S02]  /*1510*/  CS2R R162, SRZ ;  /* 0x0000000000a27805 */ /* 0x000fe4000001ff00 */
[----:B------:R-:W-:Y:S01]  /*1520*/  CS2R R164, SRZ ;  /* 0x0000000000a47805 */ /* 0x000fe2000001ff00 */
[----:B------:R-:W-:Y:S01]  /*1530*/  ULOP3.LUT UR16, UR13, 0x1ffffe, URZ, 0xc0, !UPT ;  /* 0x001ffffe0d107892 */ /* 0x000fe2000f8ec03f */
[----:B------:R-:W-:Y:S01]  /*1540*/  IMAD.U32 R169, RZ, RZ, UR4 ;  /* 0x00000004ffa97e24 */ /* 0x000fe2000f8e00ff */
[----:B0-----:R-:W-:Y:S01]  /*1550*/  ULEA UR13, UR18, UR17, 0x18 ;  /* 0x00000011120d7291 */ /* 0x001fe2000f8ec03f */
[----:B------:R-:W-:Y:S01]  /*1560*/  CS2R R96, SRZ ;  /* 0x0000000000607805 */ /* 0x000fe2000001ff00 */
[----:B------:R-:W-:Y:S01]  /*1570*/  UIADD3 UR16, UR12, -UR16, URZ ;  /* 0x800000100c107290 */ /* 0x000fe2000fffe03f */
[----:B------:R-:W-:Y:S02]  /*1580*/  CS2R R98, SRZ ;  /* 0x0000000000627805 */ /* 0x000fe4000001ff00 */
[----:B------:R-:W-:-:S02]  /*1590*/  CS2R R100, SRZ ;  /* 0x0000000000647805 */ /* 0x000fc4000001ff00 */
[----:B------:R-:W-:Y:S01]  /*15a0*/  CS2R R102, SRZ ;  /* 0x0000000000667805 */ /* 0x000fe2000001ff00 */
[----:B------:R-:W-:Y:S01]  /*15b0*/  ULEA UR16, UR16, UR13, 0xb ;  /* 0x0000000d10107291 */ /* 0x000fe2000f8e583f */
[----:B------:R-:W-:Y:S02]  /*15c0*/  CS2R R88, SRZ ;  /* 0x0000000000587805 */ /* 0x000fe4000001ff00 */
[----:B------:R-:W-:Y:S02]  /*15d0*/  CS2R R90, SRZ ;  /* 0x00000000005a7805 */ /* 0x000fe4000001ff00 */
[----:B------:R-:W-:Y:S01]  /*15e0*/  CS2R R92, SRZ ;  /* 0x00000000005c7805 */ /* 0x000fe2000001ff00 */
[----:B------:R-:W-:Y:S01]  /*15f0*/  UIADD3 UR16, UR16, 0x200, URZ ;  /* 0x0000020010107890 */ /* 0x000fe2000fffe03f */
[----:B------:R-:W-:Y:S02]  /*1600*/  CS2R R94, SRZ ;  /* 0x00000000005e7805 */ /* 0x000fe4000001ff00 */
[----:B------:R-:W-:-:S02]  /*1610*/  CS2R R80, SRZ ;  /* 0x0000000000507805 */ /* 0x000fc4000001ff00 */
[----:B------:R-:W-:Y:S01]  /*1620*/  CS2R R82, SRZ ;  /* 0x0000000000527805 */ /* 0x000fe2000001ff00 */
[----:B------:R-:W-:Y:S01]  /*1630*/  USHF.R.U32.HI UR12, URZ, 0x4, UR16 ;  /* 0x000000043f0c7899 */ /* 0x000fe20008011610 */
[----:B------:R-:W-:Y:S02]  /*1640*/  CS2R R84, SRZ ;  /* 0x0000000000547805 */ /* 0x000fe4000001ff00 */
[----:B------:R-:W-:Y:S01]  /*1650*/  CS2R R86, SRZ ;  /* 0x0000000000567805 */ /* 0x000fe2000001ff00 */
[----:B------:R-:W-:Y:S01]  /*1660*/  UMOV UR16, URZ ;  /* 0x0000003f00107c82 */ /* 0x000fe20008000000 */
[----:B------:R-:W-:Y:S01]  /*1670*/  ULOP3.LUT UR12, UR12, 0x3fff, URZ, 0xc0, !UPT ;  /* 0x00003fff0c0c7892 */ /* 0x000fe2000f8ec03f */
        /* <DEDUP_REMOVED lines=12> */
[----:B---3--:R-:W-:Y:S02]  /*1740*/  CS2R R48, SRZ ;  /* 0x0000000000307805 */ /* 0x008fe4000001ff00 */
        /* <DEDUP_REMOVED lines=14> */
[----:B------:R-:W-:Y:S01]  /*1830*/  CS2R R30, SRZ ;  /* 0x00000000001e7805 */ /* 0x000fe2000001ff00 */
[----:B------:R-:W-:Y:S06]  /*1840*/  @!P0 BRA `(.L_x_14) ;  /* 0x0000000c00108947 */ /* 0x000fec0003800000 */
[----:B------:R-:W-:-:S06]  /*1850*/  UISETP.NE.AND UP0, UPT, UR10, 0x3, UPT ;  /* 0x000000030a00788c */ /* 0x000fcc000bf05270 */
[----:B------:R-:W-:-:S13]  /*1860*/  PLOP3.LUT P1, PT, PT, PT, UP0, 0x80, 0x0 ;  /* 0x000000000000781c */ /* 0x000fda0003f2f008 */
[----:B------:R-:W-:Y:S05]  /*1870*/  @!P1 BRA `(.L_x_15) ;  /* 0x0000000000049947 */ /* 0x000fea0003800000 */
[----:B------:R-:W-:Y:S01]  /*1880*/  BPT.TRAP 0x1 ;  /* 0x000000040000795c */ /* 0x000fe20000300000 */
.L_x_15:
[----:B------:R-:W-:Y:S01]  /*1890*/  ULEA UR15, UR5, UR13, 0x3 ;  /* 0x0000000d050f7291 */ /* 0x000fe2000f8e183f */
[----:B------:R-:W-:-:S05]  /*18a0*/  IMAD.U32 R6, RZ, RZ, UR4 ;  /* 0x00000004ff067e24 */ /* 0x000fca000f8e00ff */
[----:B------:R-:W-:-:S04]  /*18b0*/  SHF.L.U32 R6, R6, 0x1f, RZ ;  /* 0x0000001f06067819 */ /* 0x000fc800000006ff */
[----:B------:R0:W1:Y:S01]  /*18c0*/  SYNCS.PHASECHK.TRANS64.TRYWAIT P0, [UR15], R6 ;  /* 0x00000006ff0075a7 */ /* 0x000062000800014f */
[----:B------:R-:W-:Y:S05]  /*18d0*/  @!P1 BRA `(.L_x_16) ;  /* 0x0000000000049947 */ /* 0x000fea0003800000 */
[----:B------:R-:W-:Y:S01]  /*18e0*/  BPT.TRAP 0x1 ;  /* 0x000000040000795c */ /* 0x000fe20000300000 */
.L_x_16:
[----:B------:R-:W-:Y:S01]  /*18f0*/  UMOV UR6, 0x1 ;  /* 0x0000000100067882 */ /* 0x000fe20000000000 */
[----:B------:R-:W-:Y:S01]  /*1900*/  IMAD.MOV.U32 R8, RZ, RZ, RZ ;  /* 0x000000ffff087224 */ /* 0x000fe200078e00ff */
[----:B-1----:R-:W-:Y:S06]  /*1910*/  @P0 BRA `(.L_x_17) ;  /* 0x0000000000080947 */ /* 0x002fec0003800000 */
[----:B------:R-:W1:Y:S02]  /*1920*/  SYNCS.PHASECHK.TRANS64.TRYWAIT P0, [UR15], R6 ;  /* 0x00000006ff0075a7 */ /* 0x000e64000800014f */
[----:B-1----:R-:W-:Y:S05]  /*1930*/  @!P0 BRA `(.L_x_18) ;  /* 0x000000a000148947 */ /* 0x002fea0003800000 */
.L_x_17:
[----:B------:R-:W-:Y:S01]  /*1940*/  UIADD3 UR15, UR13, 0x2a200, URZ ;  /* 0x0002a2000d0f7890 */ /* 0x000fe2000fffe03f */
[----:B------:R-:W-:Y:S01]  /*1950*/  WARPGROUP.ARRIVE ;  /* 0x00000000000079c5 */ /* 0x000fe20000000000 */
[----:B------:R-:W-:Y:S01]  /*1960*/  ULOP3.LUT UR16, UR12, 0x10000, URZ, 0xfc, !UPT ;  /* 0x000100000c107892 */ /* 0x000fe2000f8efc3f */
[----:B------:R-:W-:Y:S01]  /*1970*/  IMAD.MOV.U32 R9, RZ, RZ, RZ ;  /* 0x000000ffff097224 */ /* 0x000fe200078e00ff */
[----:B------:R-:W-:Y:S01]  /*1980*/  USHF.R.U32.HI UR15, URZ, 0x4, UR15 ;  /* 0x000000043f0f7899 */ /* 0x000fe2000801160f */
[----:B01----:R-:W-:Y:S01]  /*1990*/  CS2R R6, SRZ ;  /* 0x0000000000067805 */ /* 0x003fe2000001ff00 */
[----:B------:R-:W-:Y:S01]  /*19a0*/  ULEA UR16, UR5, UR16, 0x9 ;  /* 0x0000001005107291 */ /* 0x000fe2000f8e483f */
[----:B------:R-:W-:Y:S01]  /*19b0*/  CS2R R10, SRZ ;  /* 0x00000000000a7805 */ /* 0x000fe2000001ff00 */
[----:B------:R-:W-:Y:S01]  /*19c0*/  ULOP3.LUT UR15, UR15, 0x3fff, URZ, 0xc0, !UPT ;  /* 0x00003fff0f0f7892 */ /* 0x000fe2000f8ec03f */
[----:B------:R-:W-:Y:S01]  /*19d0*/  CS2R R12, SRZ ;  /* 0x00000000000c7805 */ /* 0x000fe2000001ff00 */
[----:B------:R-:W-:Y:S01]  /*19e0*/  UMOV UR17, 0xc0000010 ;  /* 0xc000001000117882 */ /* 0x000fe20000000000 */
[----:B------:R-:W-:Y:S01]  /*19f0*/  UMOV UR19, 0xc0000010 ;  /* 0xc000001000137882 */ /* 0x000fe20000000000 */
[----:B------:R-:W-:Y:S01]  /*1a00*/  ULOP3.LUT UR15, UR15, 0x10000, URZ, 0xfc, !UPT ;  /* 0x000100000f0f7892 */ /* 0x000fe2000f8efc3f */
[----:B------:R-:W-:Y:S01]  /*1a10*/  CS2R R14, SRZ ;  /* 0x00000000000e7805 */ /* 0x000fe2000001ff00 */
[----:B------:R-:W-:Y:S01]  /*1a20*/  UMOV UR20, UR16 ;  /* 0x0000001000147c82 */ /* 0x000fe20008000000 */
[----:B------:R-:W-:Y:S01]  /*1a30*/  UMOV UR21, UR17 ;  /* 0x0000001100157c82 */ /* 0x000fe20008000000 */
[----:B------:R-:W-:Y:S01]  /*1a40*/  UIMAD UR18, UR5, 0xa0, UR15 ;  /* 0x000000a0051278a4 */ /* 0x000fe2000f8e020f */
[----:B------:R-:W-:Y:S01]  /*1a50*/  CS2R R16, SRZ ;  /* 0x0000000000107805 */ /* 0x000fe2000001ff00 */
[----:B------:R-:W-:Y:S01]  /*1a60*/  UIADD3 UR15, UR16, 0x100, URZ ;  /* 0x00000100100f7890 */ /* 0x000fe2000fffe03f */
[----:B------:R-:W-:Y:S01]  /*1a70*/  CS2R R18, SRZ ;  /* 0x0000000000127805 */ /* 0x000fe2000001ff00 */
[----:B------:R-:W-:Y:S01]  /*1a80*/  UIADD3 UR22, UR18, 0x20, URZ ;  /* 0x0000002012167890 */ /* 0x000fe2000fffe03f */
[----:B------:R-:W-:Y:S01]  /*1a90*/  CS2R R20, SRZ ;  /* 0x0000000000147805 */ /* 0x000fe2000001ff00 */
[----:B------:R-:W-:Y:S01]  /*1aa0*/  UIADD3 UR26, UR18, 0x40, URZ ;  /* 0x00000040121a7890 */ /* 0x000fe2000fffe03f */
[----:B------:R-:W-:Y:S01]  /*1ab0*/  CS2R R22, SRZ ;  /* 0x0000000000167805 */ /* 0x000fe2000001ff00 */
[----:B------:R-:W-:-:S02]  /*1ac0*/  UIADD3 UR30, UR18, 0x60, URZ ;  /* 0x00000060121e7890 */ /* 0x000fc4000fffe03f */
[----:B------:R-:W-:Y:S01]  /*1ad0*/  QGMMA.64x16x32.F32.E4M3.E4M3 R96, gdesc[UR16], RZ, !UPT ;  /* 0x00200000106079f3 */ /* 0x000fe2000c7008ff */
[----:B------:R-:W-:Y:S01]  /*1ae0*/  UIADD3 UR34, UR18, 0x80, URZ ;  /* 0x0000008012227890 */ /* 0x000fe2000fffe03f */
[----:B------:R-:W-:Y:S01]  /*1af0*/  CS2R R104, SRZ ;  /* 0x0000000000687805 */ /* 0x000fe2000001ff00 */
[----:B------:R-:W-:Y:S01]  /*1b00*/  UMOV UR23, 0xc0000010 ;  /* 0xc000001000177882 */ /* 0x000fe20000000000 */
[----:B------:R-:W-:Y:S01]  /*1b10*/  UMOV UR24, UR16 ;  /* 0x0000001000187c82 */ /* 0x000fe20008000000 */
[----:B------:R-:W-:Y:S01]  /*1b20*/  UMOV UR25, UR17 ;  /* 0x0000001100197c82 */ /* 0x000fe20008000000 */
[----:B------:R-:W-:Y:S01]  /*1b30*/  UMOV UR27, 0xc0000010 ;  /* 0xc0000010001b7882 */ /* 0x000fe20000000000 */
[----:B------:R-:W-:Y:S01]  /*1b40*/  QGMMA.64x16x32.F32.E4M3.E4M3 R80, gdesc[UR20], RZ, !UPT ;  /* 0x00200000145079f3 */ /* 0x000fe2000c7008ff */
        /* <DEDUP_REMOVED lines=8> */
[----:B------:R-:W-:-:S02]  /*1bd0*/  CS2R R106, SRZ ;  /* 0x00000000006a7805 */ /* 0x000fc4000001ff00 */
[----:B------:R-:W-:Y:S02]  /*1be0*/  CS2R R108, SRZ ;  /* 0x00000000006c7805 */ /* 0x000fe4000001ff00 */
[----:B------:R-:W-:Y:S01]  /*1bf0*/  CS2R R110, SRZ ;  /* 0x00000000006e7805 */ /* 0x000fe2000001ff00 */
[----:B------:R-:W-:Y:S01]  /*1c00*/  QGMMA.64x16x32.F32.E4M3.E4M3 R32, gdesc[UR32], RZ, !UPT ;  /* 0x00200000202079f3 */ /* 0x000fe2000c7008ff */
[----:B------:R-:W-:Y:S01]  /*1c10*/  UMOV UR32, UR15 ;  /* 0x0000000f00207c82 */ /* 0x000fe20008000000 */
[----:B------:R-:W-:Y:S01]  /*1c20*/  ULDC UR15, c[0x0][0x50c] ;  /* 0x00014300000f7ab9 */ /* 0x000fe20000000800 */
[----:B------:R-:W-:Y:S01]  /*1c30*/  UMOV UR33, 0xc0000010 ;  /* 0xc000001000217882 */ /* 0x000fe20000000000 */
[----:B------:R-:W-:Y:S01]  /*1c40*/  UISETP.NE.AND UP0, UPT, UR15, 0x1, UPT ;  /* 0x000000010f00788c */ /* 0x000fe2000bf05270 */
[----:B------:R-:W-:Y:S01]  /*1c50*/  QGMMA.64x16x32.F32.E4M3.E4M3 R24, gdesc[UR32], RZ, !UPT ;  /* 0x00200000201879f3 */ /* 0x000fe2000c7008ff */
[----:B------:R-:W-:Y:S01]  /*1c60*/  UMOV UR28, UR32 ;  /* 0x00000020001c7c82 */ /* 0x000fe20008000000 */
[----:B------:R-:W-:Y:S01]  /*1c70*/  UMOV UR29, UR33 ;  /* 0x00000021001d7c82 */ /* 0x000fe20008000000 */
[----:B------:R-:W-:Y:S01]  /*1c80*/  USEL UR15, URZ, 0x1, UP0 ;  /* 0x000000013f0f7887 */ /* 0x000fe20008000000 */
[----:B------:R-:W-:Y:S01]  /*1c90*/  QGMMA.64x16x32.F32.E4M3.E4M3 R40, gdesc[UR28], RZ, !UPT ;  /* 0x002000001c2879f3 */ /* 0x000fe2000c7008ff */
[----:B------:R-:W-:Y:S01]  /*1ca0*/  UMOV UR24, UR32 ;  /* 0x0000002000187c82 */ /* 0x000fe20008000000 */
[----:B------:R-:W-:Y:S01]  /*1cb0*/  UMOV UR25, UR33 ;  /* 0x0000002100197c82 */ /* 0x000fe20008000000 */
[----:B------:R-:W-:Y:S01]  /*1cc0*/  UMOV UR20, UR32 ;  /* 0x0000002000147c82 */ /* 0x000fe20008000000 */
[----:B------:R-:W-:Y:S01]  /*1cd0*/  UMOV UR21, UR33 ;  /* 0x0000002100157c82 */ /* 0x000fe20008000000 */
[----:B------:R-:W-:Y:S01]  /*1ce0*/  ISETP.NE.AND P0, PT, RZ, UR15, PT ;  /* 0x0000000fff007c0c */ /* 0x000fe2000bf05270 */
[----:B------:R-:W-:Y:S01]  /*1cf0*/  QGMMA.64x16x32.F32.E4M3.E4M3 R56, gdesc[UR24], RZ, !UPT ;  /* 0x00200000183879f3 */ /* 0x000fe2000c7008ff */
[----:B------:R-:W-:Y:S01]  /*1d00*/  UMOV UR16, UR32 ;  /* 0x0000002000107c82 */ /* 0x000fe20008000000 */
[----:B------:R-:W-:Y:S01]  /*1d10*/  UMOV UR17, UR33 ;  /* 0x0000002100117c82 */ /* 0x000fe20008000000 */
[----:B------:R-:W-:Y:S01]  /*1d20*/  CS2R R112, SRZ ;  /* 0x0000000000707805 */ /* 0x000fe2000001ff00 */
[----:B------:R-:W-:Y:S01]  /*1d30*/  QGMMA.64x16x32.F32.E4M3.E4M3 R72, gdesc[UR20], RZ, !UPT ;  /* 0x00200000144879f3 */ /* 0x000fe2000c7008ff */
[----:B------:R-:W-:-:S02]  /*1d40*/  CS2R R114, SRZ ;  /* 0x0000000000727805 */ /* 0x000fc4000001ff00 */
[----:B------:R-:W-:Y:S02]  /*1d50*/  CS2R R116, SRZ ;  /* 0x0000000000747805 */ /* 0x000fe4000001ff00 */
[----:B------:R-:W-:Y:S01]  /*1d60*/  CS2R R118, SRZ ;  /* 0x0000000000767805 */ /* 0x000fe2000001ff00 */
[----:B------:R-:W-:Y:S01]  /*1d70*/  QGMMA.64x16x32.F32.E4M3.E4M3 R88, gdesc[UR16], RZ, !UPT, gsb0 ;  /* 0x00200000105879f3 */ /* 0x000fe2000c0008ff */
        /* <DEDUP_REMOVED lines=24> */
[----:B------:R-:W-:Y:S02]  /*1f00*/  WARPGROUP.DEPBAR.LE gsb0, 0x0 ;  /* 0x00008000000079c5 */ /* 0x000fe40000010000 */
[----:B------:R-:W-:-:S01]  /*1f10*/  FADD R165, RZ, R96 ;  /* 0x00000060ffa57221 */ /* 0x000fc20000000000 */
[----:B------:R-:W-:Y:S01]  /*1f20*/  FADD R164, RZ, R97 ;  /* 0x00000061ffa47221 */ /* 0x000fe20000000000 */
        /* <DEDUP_REMOVED lines=78> */
[----:B------:R-:W-:-:S06]  /*2410*/  UMOV UR6, URZ ;  /* 0x0000003f00067c82 */ /* 0x000fcc0008000000 */
.L_x_19:
[----:B------:R-:W-:-:S04]  /*2420*/  UIADD3 UR38, UR5, 0x1, URZ ;  /* 0x0000000105267890 */ /* 0x000fc8000fffe03f */
[----:B------:R-:W-:-:S04]  /*2430*/  UISETP.NE.AND UP0, UPT, UR38, 0x15, UPT ;  /* 0x000000152600788c */ /* 0x000fc8000bf05270 */
[----:B------:R-:W-:Y:S02]  /*2440*/  USEL UR16, URZ, 0x1, UP0 ;  /* 0x000000013f107887 */ /* 0x000fe40008000000 */
[----:B------:R-:W-:Y:S02]  /*2450*/  USEL UR38, UR38, URZ, UP0 ;  /* 0x0000003f26267287 */ /* 0x000fe40008000000 */
[----:B------:R-:W-:-:S06]  /*2460*/  ULOP3.LUT UR16, UR4, UR16, URZ, 0x3c, !UPT ;  /* 0x0000001004107292 */ /* 0x000fcc000f8e3c3f */
[----:B------:R-:W-:Y:S01]  /*2470*/  IMAD.U32 R169, RZ, RZ, UR16 ;  /* 0x00000010ffa97e24 */ /* 0x000fe2000f8e00ff */
[----:B------:R-:W-:-:S06]  /*2480*/  UMOV UR16, 0x1 ;  /* 0x0000000100107882 */ /* 0x000fcc0000000000 */
.L_x_14:
[----:B------:R-:W-:-:S04]  /*2490*/  UISETP.LT.AND UP0, UPT, UR11, 0x1, UPT ;  /* 0x000000010b00788c */ /* 0x000fc8000bf01270 */
[----:B------:R-:W-:-:S04]  /*24a0*/  USEL UR17, UR11, 0x1, UP0 ;  /* 0x000000010b117887 */ /* 0x000fc80008000000 */
[----:B------:R-:W-:-:S04]  /*24b0*/  UIADD3 UR17, UR11, -UR17, URZ ;  /* 0x800000110b117290 */ /* 0x000fc8000fffe03f */
[----:B------:R-:W-:-:S06]  /*24c0*/  UISETP.GE.AND UP0, UPT, UR17, 0x1, UPT ;  /* 0x000000011100788c */ /* 0x000fcc000bf06270 */
[----:B------:R-:W-:-:S13]  /*24d0*/  PLOP3.LUT P0, PT, PT, PT, UP0, 0x80, 0x0 ;  /* 0x000000000000781c */ /* 0x000fda0003f0f008 */
[----:B------:R-:W-:Y:S05]  /*24e0*/  @!P0 BRA `(.L_x_20) ;  /* 0x0000000800cc8947 */ /* 0x000fea0003800000 */
[----:B------:R-:W-:Y:S01]  /*24f0*/  IMAD.U32 R166, RZ, RZ, UR17 ;  /* 0x00000011ffa67e24 */ /* 0x000fe2000f8e00ff */
[----:B------:R-:W-:Y:S01]  /*2500*/  UMOV UR39, UR5 ;  /* 0x0000000500277c82 */ /* 0x000fe20008000000 */
[----:B------:R-:W-:-:S05]  /*2510*/  ULDC UR40, c[0x0][0x50c] ;  /* 0x0001430000287ab9 */ /* 0x000fca0000000800 */
.L_x_28:
[----:B------:R-:W-:-:S06]  /*2520*/  UISETP.NE.AND UP0, UPT, UR10, 0x3, UPT ;  /* 0x000000030a00788c */ /* 0x000fcc000bf05270 */
[----:B------:R-:W-:-:S13]  /*2530*/  PLOP3.LUT P1, PT, PT, PT, UP0, 0x80, 0x0 ;  /* 0x000000000000781c */ /* 0x000fda0003f2f008 */
[----:B01----:R-:W-:Y:S05]  /*2540*/  @!P1 BRA `(.L_x_21) ;  /* 0x0000000000049947 */ /* 0x003fea0003800000 */
[----:B------:R-:W-:Y:S01]  /*2550*/  BPT.TRAP 0x1 ;  /* 0x000000040000795c */ /* 0x000fe20000300000 */
.L_x_21:
[----:B------:R-:W0:Y:S01]  /*2560*/  S2UR UR17, SR_CgaCtaId ;  /* 0x00000000001179c3 */ /* 0x000e220000008800 */
[----:B------:R-:W-:Y:S01]  /*2570*/  UMOV UR13, 0x400 ;  /* 0x00000400000d7882 */ /* 0x000fe20000000000 */
[----:B------:R-:W-:Y:S01]  /*2580*/  SHF.L.U32 R167, R169, 0x1f, RZ ;  /* 0x0000001fa9a77819 */ /* 0x000fe200000006ff */
[----:B0-----:R-:W-:-:S04]  /*2590*/  ULEA UR13, UR17, UR13, 0x18 ;  /* 0x0000000d110d7291 */ /* 0x001fc8000f8ec03f */
[----:B------:R-:W-:-:S09]  /*25a0*/  ULEA UR17, UR38, UR13, 0x3 ;  /* 0x0000000d26117291 */ /* 0x000fd2000f8e183f */
[----:B------:R0:W1:Y:S01]  /*25b0*/  SYNCS.PHASECHK.TRANS64.TRYWAIT P0, [UR17], R167 ;  /* 0x000000a7ff0075a7 */ /* 0x0000620008000151 */
[----:B------:R-:W-:Y:S05]  /*25c0*/  @!P1 BRA `(.L_x_22) ;  /* 0x0000000000049947 */ /* 0x000fea0003800000 */
[----:B------:R-:W-:Y:S01]  /*25d0*/  BPT.TRAP 0x1 ;  /* 0x000000040000795c */ /* 0x000fe20000300000 */
.L_x_22:
[----:B-1----:R-:W-:Y:S05]  /*25e0*/  @P0 BRA `(.L_x_23) ;  /* 0x0000000000080947 */ /* 0x002fea0003800000 */
[----:B------:R-:W1:Y:S02]  /*25f0*/  SYNCS.PHASECHK.TRANS64.TRYWAIT P0, [UR17], R167 ;  /* 0x000000a7ff0075a7 */ /* 0x000e640008000151 */
[----:B-1----:R-:W-:Y:S05]  /*2600*/  @!P0 BRA `(.L_x_24) ;  /* 0x0000009000f88947 */ /* 0x002fea0003800000 */
.L_x_23:
[----:B------:R-:W-:Y:S01]  /*2610*/  UIADD3 UR17, UR13, 0x2a200, URZ ;  /* 0x0002a2000d117890 */ /* 0x000fe2000fffe03f */
[----:B------:R-:W-:Y:S01]  /*2620*/  WARPGROUP.ARRIVE ;  /* 0x00000000000079c5 */ /* 0x000fe20000000000 */
[----:B------:R-:W-:Y:S02]  /*2630*/  UISETP.NE.AND UP0, UPT, UR15, URZ, UPT ;  /* 0x0000003f0f00728c */ /* 0x000fe4000bf05270 */
[----:B------:R-:W-:Y:S02]  /*2640*/  USHF.R.U32.HI UR17, URZ, 0x4, UR17 ;  /* 0x000000043f117899 */ /* 0x000fe40008011611 */
[----:B------:R-:W-:Y:S02]  /*2650*/  USEL UR16, UR16, URZ, !UP0 ;  /* 0x0000003f10107287 */ /* 0x000fe4000c000000 */
[----:B------:R-:W-:Y:S02]  /*2660*/  ULOP3.LUT UR17, UR17, 0x3fff, URZ, 0xc0, !UPT ;  /* 0x00003fff11117892 */ /* 0x000fe4000f8ec03f */
[----:B------:R-:W-:-:S02]  /*2670*/  ULOP3.LUT UR15, UR12, 0x10000, URZ, 0xfc, !UPT ;  /* 0x000100000c0f7892 */ /* 0x000fc4000f8efc3f */
[----:B------:R-:W-:Y:S02]  /*2680*/  ULOP3.LUT UR17, UR17, 0x10000, URZ, 0xfc, !UPT ;  /* 0x0001000011117892 */ /* 0x000fe4000f8efc3f */
[----:B------:R-:W-:Y:S02]  /*2690*/  UISETP.NE.U32.AND UP0, UPT, UR16, URZ, UPT ;  /* 0x0000003f1000728c */ /* 0x000fe4000bf05070 */
[----:B------:R-:W-:Y:S02]  /*26a0*/  UIMAD UR18, UR38, 0xa0, UR17 ;  /* 0x000000a0261278a4 */ /* 0x000fe4000f8e0211 */
[----:B------:R-:W-:Y:S02]  /*26b0*/  ULEA UR15, UR38, UR15, 0x9 ;  /* 0x0000000f260f7291 */ /* 0x000fe4000f8e483f */
[----:B------:R-:W-:Y:S02]  /*26c0*/  UIADD3 UR22, UR18, 0x20, URZ ;  /* 0x0000002012167890 */ /* 0x000fe4000fffe03f */
[----:B------:R-:W-:-:S02]  /*26d0*/  UIADD3 UR26, UR18, 0x40, URZ ;  /* 0x00000040121a7890 */ /* 0x000fc4000fffe03f */
[----:B------:R-:W-:Y:S02]  /*26e0*/  UIADD3 UR30, UR18, 0x60, URZ ;  /* 0x00000060121e7890 */ /* 0x000fe4000fffe03f */
[----:B------:R-:W-:Y:S01]  /*26f0*/  UIADD3 UR34, UR18, 0x80, URZ ;  /* 0x0000008012227890 */ /* 0x000fe2000fffe03f */
[----:B------:R-:W-:Y:S01]  /*2700*/  UMOV UR16, UR15 ;  /* 0x0000000f00107c82 */ /* 0x000fe20008000000 */
[----:B------:R-:W-:Y:S01]  /*2710*/  UMOV UR17, 0xc0000010 ;  /* 0xc000001000117882 */ /* 0x000fe20000000000 */
[----:B------:R-:W-:Y:S01]  /*2720*/  UMOV UR19, 0xc0000010 ;  /* 0xc000001000137882 */ /* 0x000fe20000000000 */
[----:B------:R-:W-:Y:S01]  /*2730*/  UIADD3 UR15, UR15, 0x100, URZ ;  /* 0x000001000f0f7890 */ /* 0x000fe2000fffe03f */
[----:B------:R-:W-:Y:S01]  /*2740*/  QGMMA.64x16x32.F32.E4M3.E4M3 R96, gdesc[UR16], R96, UP0 ;  /* 0x00200000106079f3 */ /* 0x000fe2000bf00860 */
[----:B------:R-:W-:Y:S01]  /*2750*/  UMOV UR20, UR16 ;  /* 0x0000001000147c82 */ /* 0x000fe20008000000 */
[----:B------:R-:W-:Y:S01]  /*2760*/  UMOV UR21, UR17 ;  /* 0x0000001100157c82 */ /* 0x000fe20008000000 */
[----:B------:R-:W-:Y:S01]  /*2770*/  UMOV UR23, 0xc0000010 ;  /* 0xc000001000177882 */ /* 0x000fe20000000000 */
[----:B------:R-:W-:Y:S01]  /*2780*/  UMOV UR24, UR16 ;  /* 0x0000001000187c82 */ /* 0x000fe20008000000 */
[----:B------:R-:W-:Y:S01]  /*2790*/  UMOV UR25, UR17 ;  /* 0x0000001100197c82 */ /* 0x000fe20008000000 */
[----:B------:R-:W-:Y:S01]  /*27a0*/  UMOV UR27, 0xc0000010 ;  /* 0xc0000010001b7882 */ /* 0x000fe20000000000 */
[----:B------:R-:W-:Y:S01]  /*27b0*/  QGMMA.64x16x32.F32.E4M3.E4M3 R80, gdesc[UR20], R80, UP0 ;  /* 0x00200000145079f3 */ /* 0x000fe2000bf00850 */
        /* <DEDUP_REMOVED lines=8> */
[----:B------:R-:W-:-:S03]  /*2840*/  UIADD3 UR6, UR6, 0x1, URZ ;  /* 0x0000000106067890 */ /* 0x000fc6000fffe03f */
[----:B------:R-:W-:Y:S01]  /*2850*/  QGMMA.64x16x32.F32.E4M3.E4M3 R32, gdesc[UR32], R32, UP0 ;  /* 0x00200000202079f3 */ /* 0x000fe2000bf00820 */
[----:B------:R-:W-:Y:S01]  /*2860*/  UMOV UR32, UR15 ;  /* 0x0000000f00207c82 */ /* 0x000fe20008000000 */
[----:B------:R-:W-:Y:S01]  /*2870*/  UMOV UR33, 0xc0000010 ;  /* 0xc000001000217882 */ /* 0x000fe20000000000 */
[----:B------:R-:W-:Y:S01]  /*2880*/  UMOV UR28, UR32 ;  /* 0x00000020001c7c82 */ /* 0x000fe20008000000 */
[----:B------:R-:W-:Y:S01]  /*2890*/  UMOV UR29, UR33 ;  /* 0x00000021001d7c82 */ /* 0x000fe20008000000 */
[----:B------:R-:W-:Y:S01]  /*28a0*/  QGMMA.64x16x32.F32.E4M3.E4M3 R24, gdesc[UR32], R24, UP0 ;  /* 0x00200000201879f3 */ /* 0x000fe2000bf00818 */
[----:B------:R-:W-:Y:S01]  /*28b0*/  UMOV UR24, UR32 ;  /* 0x0000002000187c82 */ /* 0x000fe20008000000 */
[----:B------:R-:W-:Y:S01]  /*28c0*/  UMOV UR25, UR33 ;  /* 0x0000002100197c82 */ /* 0x000fe20008000000 */
[----:B------:R-:W-:Y:S01]  /*28d0*/  UMOV UR20, UR32 ;  /* 0x0000002000147c82 */ /* 0x000fe20008000000 */
[----:B------:R-:W-:Y:S01]  /*28e0*/  QGMMA.64x16x32.F32.E4M3.E4M3 R40, gdesc[UR28], R40, UP0 ;  /* 0x002000001c2879f3 */ /* 0x000fe2000bf00828 */
[----:B------:R-:W-:Y:S01]  /*28f0*/  UMOV UR21, UR33 ;  /* 0x0000002100157c82 */ /* 0x000fe20008000000 */
[----:B------:R-:W-:Y:S01]  /*2900*/  UMOV UR16, UR32 ;  /* 0x0000002000107c82 */ /* 0x000fe20008000000 */
[----:B------:R-:W-:Y:S01]  /*2910*/  UMOV UR17, UR33 ;  /* 0x0000002100117c82 */ /* 0x000fe20008000000 */
[----:B------:R-:W-:Y:S04]  /*2920*/  QGMMA.64x16x32.F32.E4M3.E4M3 R56, gdesc[UR24], R56, UP0 ;  /* 0x00200000183879f3 */ /* 0x000fe8000bf00838 */
[----:B------:R-:W-:Y:S04]  /*2930*/  QGMMA.64x16x32.F32.E4M3.E4M3 R72, gdesc[UR20], R72, UP0 ;  /* 0x00200000144879f3 */ /* 0x000fe8000bf00848 */
[----:B------:R-:W-:Y:S01]  /*2940*/  QGMMA.64x16x32.F32.E4M3.E4M3 R88, gdesc[UR16], R88, UP0, gsb0 ;  /* 0x00200000105879f3 */ /* 0x000fe2000b800858 */
[----:B------:R-:W-:-:S04]  /*2950*/  UISETP.NE.AND UP0, UPT, UR6, UR40, UPT ;  /* 0x000000280600728c */ /* 0x000fc8000bf05270 */
[----:B------:R-:W-:-:S06]  /*2960*/  USEL UR15, URZ, 0x1, UP0 ;  /* 0x000000013f0f7887 */ /* 0x000fcc0008000000 */
[----:B------:R-:W-:Y:S01]  /*2970*/  ISETP.NE.AND P0, PT, RZ, UR15, PT ;  /* 0x0000000fff007c0c */ /* 0x000fe2000bf05270 */
[----:B------:R-:W-:-:S12]  /*2980*/  WARPGROUP.DEPBAR.LE gsb0, 0x1 ;  /* 0x00008000000079c5 */ /* 0x000fd80000010100 */
[----:B------:R-:W-:Y:S05]  /*2990*/  @!P0 BRA `(.L_x_25) ;  /* 0x0000000400488947 */ /* 0x000fea0003800000 */
[----:B------:R-:W-:Y:S02]  /*29a0*/  WARPGROUP.DEPBAR.LE gsb0, 0x0 ;  /* 0x00008000000079c5 */ /* 0x000fe40000010000 */
[----:B------:R-:W-:-:S01]  /*29b0*/  FADD R165, R96, R165 ;  /* 0x000000a560a57221 */ /* 0x000fc20000000000 */
[----:B------:R-:W-:Y:S01]  /*29c0*/  FADD R164, R97, R164 ;  /* 0x000000a461a47221 */ /* 0x000fe20000000000 */
        /* <DEDUP_REMOVED lines=78> */
[----:B------:R-:W-:-:S06]  /*2eb0*/  UMOV UR6, URZ ;  /* 0x0000003f00067c82 */ /* 0x000fcc0008000000 */
.L_x_25:
[----:B------:R-:W-:Y:S05]  /*2ec0*/  @!P1 BRA `(.L_x_26) ;  /* 0x0000000000049947 */ /* 0x000fea0003800000 */
[----:B------:R-:W-:Y:S01]  /*2ed0*/  BPT.TRAP 0x1 ;  /* 0x000000040000795c */ /* 0x000fe20000300000 */
.L_x_26:
[----:B------:R-:W-:Y:S02]  /*2ee0*/  UISETP.GT.U32.AND UP0, UPT, UR7, 0x1, UPT ;  /* 0x000000010700788c */ /* 0x000fe4000bf04070 */
[----:B------:R-:W-:-:S04]  /*2ef0*/  ULEA UR16, UR39, UR13, 0x3 ;  /* 0x0000000d27107291 */ /* 0x000fc8000f8e183f */
[----:B------:R-:W-:Y:S01]  /*2f00*/  UIADD3 UR16, UR16, 0xa8, URZ ;  /* 0x000000a810107890 */ /* 0x000fe2000fffe03f */
[----:B------:R-:W-:-:S03]  /*2f10*/  PLOP3.LUT P0, PT, PT, PT, UP0, 0x80, 0x0 ;  /* 0x000000000000781c */ /* 0x000fc60003f0f008 */
[----:B------:R-:W-:-:S09]  /*2f20*/  UPRMT UR16, URZ, 0x654, UR16 ;  /* 0x000006543f107896 */ /* 0x000fd20008000010 */
[----:B------:R-:W-:Y:S01]  /*2f30*/  SYNCS.ARRIVE.TRANS64.RED.A1T0 RZ, [UR16], RZ ;  /* 0x000000ffffff79a7 */ /* 0x000fe20008100410 */
[----:B------:R-:W-:Y:S05]  /*2f40*/  @P0 BRA `(.L_x_27) ;  /* 0x0000000000040947 */ /* 0x000fea0003800000 */
[----:B------:R-:W-:Y:S01]  /*2f50*/  BPT.TRAP 0x1 ;  /* 0x000000040000795c */ /* 0x000fe20000300000 */
.L_x_27:
[----:B------:R-:W-:Y:S01]  /*2f60*/  UIADD3 UR38, UR38, 0x1, URZ ;  /* 0x0000000126267890 */ /* 0x000fe2000fffe03f */
[C---:B------:R-:W-:Y:S01]  /*2f70*/  ISETP.GT.AND P0, PT, R166.reuse, 0x1, PT ;  /* 0x00000001a600780c */ /* 0x040fe20003f04270 */
[----:B------:R-:W-:Y:S01]  /*2f80*/  UIADD3 UR39, UR39, 0x1, URZ ;  /* 0x0000000127277890 */ /* 0x000fe2000fffe03f */
[----:B------:R-:W-:Y:S01]  /*2f90*/  VIADD R166, R166, 0xffffffff ;  /* 0xffffffffa6a67836 */ /* 0x000fe20000000000 */
[----:B------:R-:W-:Y:S02]  /*2fa0*/  UISETP.NE.AND UP0, UPT, UR38, 0x15, UPT ;  /* 0x000000152600788c */ /* 0x000fe4000bf05270 */
[----:B------:R-:W-:Y:S02]  /*2fb0*/  UISETP.NE.AND UP1, UPT, UR39, 0x15, UPT ;  /* 0x000000152700788c */ /* 0x000fe4000bf25270 */
[----:B------:R-:W-:Y:S02]  /*2fc0*/  USEL UR16, URZ, 0x1, UP0 ;  /* 0x000000013f107887 */ /* 0x000fe40008000000 */
[----:B------:R-:W-:-:S02]  /*2fd0*/  USEL UR38, UR38, URZ, UP0 ;  /* 0x0000003f26267287 */ /* 0x000fc40008000000 */
[----:B------:R-:W-:Y:S02]  /*2fe0*/  USEL UR39, UR39, URZ, UP1 ;  /* 0x0000003f27277287 */ /* 0x000fe40008800000 */
[----:B------:R-:W-:Y:S01]  /*2ff0*/  LOP3.LUT R169, R169, UR16, RZ, 0x3c, !PT ;  /* 0x00000010a9a97c12 */ /* 0x000fe2000f8e3cff */
[----:B------:R-:W-:Y:S01]  /*3000*/  UMOV UR16, 0x1 ;  /* 0x0000000100107882 */ /* 0x000fe20000000000 */
[----:B------:R-:W-:Y:S08]  /*3010*/  @P0 BRA `(.L_x_28) ;  /* 0xfffffff400400947 */ /* 0x000ff0000383ffff */
.L_x_20:
[----:B------:R-:W-:Y:S01]  /*3020*/  UISETP.NE.AND UP0, UPT, UR6, URZ, UPT ;  /* 0x0000003f0600728c */ /* 0x000fe2000bf05270 */
[----:B------:R-:W2:Y:S03]  /*3030*/  LDC R166, c[0x0][0x28c] ;  /* 0x0000a300ffa67b82 */ /* 0x000ea60000000800 */
[----:B------:R-:W-:-:S06]  /*3040*/  USEL UR6, URZ, 0x1, !UP0 ;  /* 0x000000013f067887 */ /* 0x000fcc000c000000 */
[----:B------:R-:W-:Y:S02]  /*3050*/  ISETP.NE.AND P0, PT, RZ, UR6, PT ;  /* 0x00000006ff007c0c */ /* 0x000fe4000bf05270 */
[----:B--2---:R-:W-:-:S11]  /*3060*/  ISETP.GE.AND P1, PT, R166, 0x1, PT ;  /* 0x00000001a600780c */ /* 0x004fd60003f26270 */
[----:B------:R-:W-:Y:S05]  /*3070*/  @!P0 BRA `(.L_x_29) ;  /* 0x0000000400448947 */ /* 0x000fea0003800000 */
[----:B------:R-:W-:Y:S02]  /*3080*/  WARPGROUP.DEPBAR.LE gsb0, 0x0 ;  /* 0x00008000000079c5 */ /* 0x000fe40000010000 */
[----:B------:R-:W-:Y:S01]  /*3090*/  FADD R165, R96, R165 ;  /* 0x000000a560a57221 */ /* 0x000fe20000000000 */
        /* <DEDUP_REMOVED lines=78> */
[----:B------:R-:W-:-:S07]  /*3580*/  FADD R8, R8, R31 ;  /* 0x0000001f08087221 */ /* 0x000fce0000000000 */
.L_x_29:
[----:B------:R-:W-:Y:S02]  /*3590*/  WARPGROUP.DEPBAR.LE gsb0, 0x0 ;  /* 0x00008000000079c5 */ /* 0x000fe40000010000 */
[----:B------:R-:W-:Y:S05]  /*35a0*/  @!P1 BRA `(.L_x_30) ;  /* 0x0000000000509947 */ /* 0x000fea0003800000 */
[----:B------:R-:W-:-:S06]  /*35b0*/  UISETP.NE.AND UP0, UPT, UR10, 0x3, UPT ;  /* 0x000000030a00788c */ /* 0x000fcc000bf05270 */
[----:B------:R-:W-:-:S13]  /*35c0*/  PLOP3.LUT P0, PT, PT, PT, UP0, 0x80, 0x0 ;  /* 0x000000000000781c */ /* 0x000fda0003f0f008 */
[----:B------:R-:W-:Y:S05]  /*35d0*/  @!P0 BRA `(.L_x_31) ;  /* 0x0000000000048947 */ /* 0x000fea0003800000 */
[----:B------:R-:W-:Y:S01]  /*35e0*/  BPT.TRAP 0x1 ;  /* 0x000000040000795c */ /* 0x000fe20000300000 */
.L_x_31:
[----:B------:R-:W-:-:S04]  /*35f0*/  UISETP.LT.AND UP0, UPT, UR11, 0x1, UPT ;  /* 0x000000010b00788c */ /* 0x000fc8000bf01270 */
[----:B------:R-:W-:Y:S02]  /*3600*/  USEL UR6, UR11, 0x1, UP0 ;  /* 0x000000010b067887 */ /* 0x000fe40008000000 */
[----:B------:R-:W-:Y:S02]  /*3610*/  UISETP.GT.U32.AND UP0, UPT, UR7, 0x1, UPT ;  /* 0x000000010700788c */ /* 0x000fe4000bf04070 */
[----:B------:R-:W-:-:S04]  /*3620*/  UIADD3 UR6, UR5, UR11, -UR6 ;  /* 0x0000000b05067290 */ /* 0x000fc8000fffe806 */
[----:B------:R-:W-:Y:S01]  /*3630*/  UIMAD.WIDE.U32 UR16, UR6, -0x79e79e79, URZ ;  /* 0x86186187061078a5 */ /* 0x000fe2000f8e003f */
[----:B------:R-:W-:-:S03]  /*3640*/  PLOP3.LUT P0, PT, PT, PT, UP0, 0x80, 0x0 ;  /* 0x000000000000781c */ /* 0x000fc60003f0f008 */
[----:B------:R-:W-:-:S04]  /*3650*/  UIADD3 UR12, UR6, -UR17, URZ ;  /* 0x80000011060c7290 */ /* 0x000fc8000fffe03f */
[----:B------:R-:W-:-:S04]  /*3660*/  ULEA.HI UR12, UR12, UR17, URZ, 0x1f ;  /* 0x000000110c0c7291 */ /* 0x000fc8000f8ff83f */
[----:B------:R-:W-:-:S04]  /*3670*/  USHF.R.U32.HI UR12, URZ, 0x4, UR12 ;  /* 0x000000043f0c7899 */ /* 0x000fc8000801160c */
[----:B------:R-:W-:-:S04]  /*3680*/  UIMAD UR12, UR12, -0x15, UR6 ;  /* 0xffffffeb0c0c78a4 */ /* 0x000fc8000f8e0206 */
[----:B------:R-:W-:-:S04]  /*3690*/  ULEA UR12, UR12, UR13, 0x3 ;  /* 0x0000000d0c0c7291 */ /* 0x000fc8000f8e183f */
[----:B------:R-:W-:-:S04]  /*36a0*/  UIADD3 UR12, UR12, 0xa8, URZ ;  /* 0x000000a80c0c7890 */ /* 0x000fc8000fffe03f */
[----:B------:R-:W-:-:S09]  /*36b0*/  UPRMT UR12, URZ, 0x654, UR12 ;  /* 0x000006543f0c7896 */ /* 0x000fd2000800000c */
[----:B------:R-:W-:Y:S01]  /*36c0*/  SYNCS.ARRIVE.TRANS64.RED.A1T0 RZ, [UR12], RZ ;  /* 0x000000ffffff79a7 */ /* 0x000fe2000810040c */
[----:B------:R-:W-:Y:S05]  /*36d0*/  @P0 BRA `(.L_x_30) ;  /* 0x0000000000040947 */ /* 0x000fea0003800000 */
[----:B------:R-:W-:Y:S01]  /*36e0*/  BPT.TRAP 0x1 ;  /* 0x000000040000795c */ /* 0x000fe20000300000 */
.L_x_30:
[----:B------:R-:W2:Y:S01]  /*36f0*/  LDC R28, c[0x0][0x288] ;  /* 0x0000a200ff1c7b82 */ /* 0x000ea20000000800 */
[----:B------:R-:W-:Y:S01]  /*3700*/  UIADD3 UR15, UR11, UR5, URZ ;  /* 0x000000050b0f7290 */ /* 0x000fe2000fffe03f */
[----:B------:R-:W-:Y:S01]  /*3710*/  IMAD R37, R5, 0x50, RZ ;  /* 0x0000005005257824 */ /* 0x000fe200078e02ff */
[--C-:B------:R-:W-:Y:S01]  /*3720*/  SHF.R.U32.HI R24, RZ, 0x7, R0.reuse ;  /* 0x00000007ff187819 */ /* 0x100fe20000011600 */
[C---:B------:R-:W-:Y:S01]  /*3730*/  IMAD.SHL.U32 R32, R0.reuse, 0x2, RZ ;  /* 0x0000000200207824 */ /* 0x040fe200078e00ff */
[----:B------:R-:W-:Y:S01]  /*3740*/  SHF.R.U32.HI R25, RZ, 0x2, R0 ;  /* 0x00000002ff197819 */ /* 0x000fe20000011600 */
[----:B------:R-:W-:Y:S01]  /*3750*/  UISETP.GT.U32.AND UP0, UPT, UR15, 0x14, UPT ;  /* 0x000000140f00788c */ /* 0x000fe2000bf04070 */
[----:B------:R-:W-:Y:S01]  /*3760*/  LOP3.LUT R26, R0, 0x60, RZ, 0xc0, !PT ;  /* 0x00000060001a7812 */ /* 0x000fe200078ec0ff */
[----:B------:R-:W-:Y:S01]  /*3770*/  UIMAD.WIDE.U32 UR12, UR15, -0x79e79e79, URZ ;  /* 0x861861870f0c78a5 */ /* 0x000fe2000f8e003f */
[----:B------:R-:W-:Y:S01]  /*3780*/  IMAD.SHL.U32 R42, R4, 0x100, RZ ;  /* 0x00000100042a7824 */ /* 0x000fe200078e00ff */
[----:B------:R-:W-:Y:S01]  /*3790*/  LOP3.LUT R24, R24, 0x1, RZ, 0xc0, !PT ;  /* 0x0000000118187812 */ /* 0x000fe200078ec0ff */
[----:B------:R-:W-:Y:S01]  /*37a0*/  USHF.R.S32.HI UR16, URZ, 0x1f, UR14 ;  /* 0x0000001f3f107899 */ /* 0x000fe2000801140e */
[----:B------:R-:W-:Y:S01]  /*37b0*/  LOP3.LUT R25, R25, 0x7, RZ, 0xc0, !PT ;  /* 0x0000000719197812 */ /* 0x000fe200078ec0ff */
[----:B------:R-:W-:Y:S01]  /*37c0*/  ULDC UR17, c[0x0][0x284] ;  /* 0x0000a10000117ab9 */ /* 0x000fe20000000800 */
[----:B------:R-:W-:Y:S01]  /*37d0*/  SHF.R.U32.HI R26, RZ, 0x1, R26 ;  /* 0x00000001ff1a7819 */ /* 0x000fe2000001161a */
[----:B------:R-:W-:Y:S01]  /*37e0*/  UISETP.LT.U32.AND UP0, UPT, UR11, 0x15, UP0 ;  /* 0x000000150b00788c */ /* 0x000fe20008701070 */
[C---:B------:R-:W-:Y:S01]  /*37f0*/  LOP3.LUT R32, R37.reuse, 0x6, R32, 0xf8, !PT ;  /* 0x0000000625207812 */ /* 0x040fe200078ef820 */
[----:B------:R-:W-:Y:S01]  /*3800*/  UIADD3 UR5, UR15, -UR13, URZ ;  /* 0x8000000d0f057290 */ /* 0x000fe2000fffe03f */
[--C-:B------:R-:W-:Y:S01]  /*3810*/  IADD3 R27, RZ, -R26, -R25.reuse ;  /* 0x8000001aff1b7210 */ /* 0x100fe20007ffe819 */
[----:B------:R-:W-:Y:S01]  /*3820*/  UISETP.GE.U32.AND UP1, UPT, UR11, 0x15, UPT ;  /* 0x000000150b00788c */ /* 0x000fe2000bf26070 */
[----:B------:R-:W-:Y:S01]  /*3830*/  IMAD.SHL.U32 R30, R24, 0x40, RZ ;  /* 0x00000040181e7824 */ /* 0x000fe200078e00ff */
[----:B------:R-:W-:Y:S01]  /*3840*/  ULDC.64 UR18, c[0x0][0x5d0] ;  /* 0x0001740000127ab9 */ /* 0x000fe20000000a00 */
[----:B------:R-:W-:Y:S01]  /*3850*/  USEL UR12, URZ, 0x1, !UP0 ;  /* 0x000000013f0c7887 */ /* 0x000fe2000c000000 */
[----:B------:R-:W-:Y:S01]  /*3860*/  SHF.R.S32.HI R33, RZ, 0x1f, R32 ;  /* 0x0000001fff217819 */ /* 0x000fe20000011420 */
[----:B------:R-:W-:Y:S01]  /*3870*/  UIMAD UR6, UR16, UR18, URZ ;  /* 0x00000012100672a4 */ /* 0x000fe2000f8e023f */
[----:B--2---:R-:W-:Y:S01]  /*3880*/  ISETP.GE.AND P0, PT, R37, R28, PT ;  /* 0x0000001c2500720c */ /* 0x004fe20003f06270 */
[----:B------:R-:W-:Y:S01]  /*3890*/  ULEA.HI UR5, UR5, UR13, URZ, 0x1f ;  /* 0x0000000d05057291 */ /* 0x000fe2000f8ff83f */
[----:B------:R-:W-:Y:S01]  /*38a0*/  IMAD.U32 R5, RZ, RZ, UR18 ;  /* 0x00000012ff057e24 */ /* 0x000fe2000f8e00ff */
[----:B------:R-:W-:Y:S01]  /*38b0*/  LOP3.LUT R25, R30, 0x40, R25, 0xe2, !PT ;  /* 0x000000401e197812 */ /* 0x000fe200078ee219 */
[----:B------:R-:W-:Y:S01]  /*38c0*/  IMAD R27, R24, -0x40, R27 ;  /* 0xffffffc0181b7824 */ /* 0x000fe200078e021b */
[----:B------:R-:W-:Y:S01]  /*38d0*/  ISETP.GE.OR P0, PT, R42, UR17, P0 ;  /* 0x000000112a007c0c */ /* 0x000fe20008706670 */
[----:B------:R-:W-:Y:S01]  /*38e0*/  UIMAD UR6, UR14, UR19, UR6 ;  /* 0x000000130e0672a4 */ /* 0x000fe2000f8e0206 */
[----:B------:R-:W-:Y:S01]  /*38f0*/  LOP3.LUT R24, R0, 0x3, RZ, 0xc0, !PT ;  /* 0x0000000300187812 */ /* 0x000fe200078ec0ff */
[----:B------:R-:W-:Y:S01]  /*3900*/  ULOP3.LUT UR4, UR4, UR12, URZ, 0x3c, !UPT ;  /* 0x0000000c04047292 */ /* 0x000fe2000f8e3c3f */
[----:B------:R-:W-:Y:S01]  /*3910*/  IMAD.WIDE R30, R4, 0x100, RZ ;  /* 0x00000100041e7825 */ /* 0x000fe200078e02ff */
[----:B------:R-:W-:Y:S01]  /*3920*/  USHF.R.U32.HI UR5, URZ, 0x4, UR5 ;  /* 0x000000043f057899 */ /* 0x000fe20008011605 */
[----:B------:R-:W-:-:S02]  /*3930*/  IADD3 R42, -R42, UR17, R27 ;  /* 0x000000112a2a7c10 */ /* 0x000fc4000fffe11b */
[----:B------:R-:W-:Y:S01]  /*3940*/  IMAD.WIDE.U32 R4, R5, UR14, R32 ;  /* 0x0000000e05047c25 */ /* 0x000fe2000f8e0020 */
[----:B------:R-:W-:Y:S01]  /*3950*/  @UP1 ULOP3.LUT UR4, UR4, 0x1, UR5, 0x78, !UPT ;  /* 0x0000000104041892 */ /* 0x000fe2000f8e7805 */
[----:B------:R-:W-:Y:S01]  /*3960*/  LOP3.LUT R47, R30, R25, R26, 0xfe, !PT ;  /* 0x000000191e2f7212 */ /* 0x000fe200078efe1a */
[----:B------:R-:W-:Y:S01]  /*3970*/  UIMAD UR5, UR5, -0x15, UR15 ;  /* 0xffffffeb050578a4 */ /* 0x000fe2000f8e020f */
[----:B------:R-:W-:Y:S02]  /*3980*/  IMAD R24, R24, -0x2, R28 ;  /* 0xfffffffe18187824 */ /* 0x000fe400078e021c */
[----:B------:R-:W-:Y:S02]  /*3990*/  VIADD R5, R5, UR6 ;  /* 0x0000000605057c36 */ /* 0x000fe40008000000 */
[----:B------:R-:W-:Y:S02]  /*39a0*/  IMAD.IADD R37, R24, 0x1, -R37 ;  /* 0x0000000118257824 */ /* 0x000fe400078e0a25 */
[----:B------:R-:W-:Y:S01]  /*39b0*/  IMAD.MOV.U32 R36, RZ, RZ, -0x1 ;  /* 0xffffffffff247424 */ /* 0x000fe200078e00ff */
[----:B------:R-:W-:Y:S06]  /*39c0*/  @P0 BRA `(.L_x_32) ;  /* 0x0000005800480947 */ /* 0x000fec0003800000 */
[----:B------:R-:W2:Y:S01]  /*39d0*/  LDC.64 R38, c[0x0][0x5c8] ;  /* 0x00017200ff267b82 */ /* 0x000ea20000000a00 */
[----:B------:R-:W-:Y:S01]  /*39e0*/  ULDC.64 UR12, c[0x0][0x5c0] ;  /* 0x00017000000c7ab9 */ /* 0x000fe20000000a00 */
[----:B------:R-:W-:Y:S01]  /*39f0*/  BSSY B0, `(.L_x_32) ;  /* 0x000058f000007945 */ /* 0x000fe20003800000 */
[-C--:B--2---:R-:W-:Y:S01]  /*3a00*/  IMAD R24, R31, R38.reuse, RZ ;  /* 0x000000261f187224 */ /* 0x084fe200078e02ff */
[----:B------:R-:W-:Y:S01]  /*3a10*/  SHF.L.U64.HI R34, R38, 0x3, R39 ;  /* 0x0000000326227819 */ /* 0x000fe20000010227 */
[----:B------:R-:W-:-:S04]  /*3a20*/  IMAD.WIDE.U32 R28, R47, R38, R4 ;  /* 0x000000262f1c7225 */ /* 0x000fc800078e0004 */
[----:B------:R-:W-:Y:S01]  /*3a30*/  IMAD R5, R47, R39, R24 ;  /* 0x000000272f057224 */ /* 0x000fe200078e0218 */
[----:B------:R-:W-:Y:S01]  /*3a40*/  IADD3 R4, P3, R28, UR12, RZ ;  /* 0x0000000c1c047c10 */ /* 0x000fe2000ff7e0ff */
[C---:B------:R-:W-:Y:S01]  /*3a50*/  IMAD.SHL.U32 R27, R38.reuse, 0x8, RZ ;  /* 0x00000008261b7824 */ /* 0x040fe200078e00ff */
[----:B------:R-:W-:Y:S01]  /*3a60*/  LEA R24, P2, R38, R28, 0x7 ;  /* 0x0000001c26187211 */ /* 0x000fe200078438ff */
[----:B------:R-:W-:-:S03]  /*3a70*/  IMAD.IADD R29, R29, 0x1, R5 ;  /* 0x000000011d1d7824 */ /* 0x000fc600078e0205 */
[----:B------:R-:W-:Y:S02]  /*3a80*/  IADD3 R28, P1, P0, R28, UR12, R27 ;  /* 0x0000000c1c1c7c10 */ /* 0x000fe4000f83e01b */
[----:B------:R-:W-:Y:S02]  /*3a90*/  IADD3.X R5, R29, UR13, RZ, P3, !PT ;  /* 0x0000000d1d057c10 */ /* 0x000fe40009ffe4ff */
[----:B------:R-:W-:Y:S02]  /*3aa0*/  FSETP.NEU.AND P3, PT, RZ, UR9, PT ;  /* 0x00000009ff007c0b */ /* 0x000fe4000bf6d000 */
[----:B------:R-:W-:Y:S02]  /*3ab0*/  LEA.HI.X R25, R38, R29, R39, 0x7, P2 ;  /* 0x0000001d26197211 */ /* 0x000fe400010f3c27 */
[C---:B------:R-:W-:Y:S02]  /*3ac0*/  IADD3 R26, P2, R24.reuse, UR12, RZ ;  /* 0x0000000c181a7c10 */ /* 0x040fe4000ff5e0ff */
[----:B------:R-:W-:-:S02]  /*3ad0*/  IADD3 R24, P5, P6, R24, UR12, R27 ;  /* 0x0000000c18187c10 */ /* 0x000fc4000febe01b */
[----:B------:R-:W-:Y:S02]  /*3ae0*/  IADD3.X R27, R25, UR13, RZ, P2, !PT ;  /* 0x0000000d191b7c10 */ /* 0x000fe400097fe4ff */
[--C-:B------:R-:W-:Y:S02]  /*3af0*/  IADD3.X R29, R29, UR13, R34.reuse, P1, P0 ;  /* 0x0000000d1d1d7c10 */ /* 0x100fe40008fe0422 */
[----:B------:R-:W-:Y:S01]  /*3b00*/  IADD3.X R25, R25, UR13, R34, P5, P6 ;  /* 0x0000000d19197c10 */ /* 0x000fe2000afec422 */
[----:B------:R-:W-:Y:S06]  /*3b10*/  @!P3 BRA `(.L_x_33) ;  /* 0x0000004000e0b947 */ /* 0x000fec0003800000 */
[----:B------:R-:W-:Y:S01]  /*3b20*/  ULDC.64 UR12, c[0x0][0x5b8] ;  /* 0x00016e00000c7ab9 */ /* 0x000fe20000000a00 */
[----:B------:R-:W-:Y:S01]  /*3b30*/  ISETP.GE.AND P3, PT, R42, 0x1, PT ;  /* 0x000000012a00780c */ /* 0x000fe20003f66270 */
[----:B------:R-:W-:Y:S02]  /*3b40*/  UIMAD UR6, UR16, UR12, URZ ;  /* 0x0000000c100672a4 */ /* 0x000fe4000f8e023f */
[----:B------:R-:W-:Y:S01]  /*3b50*/  IMAD.U32 R35, RZ, RZ, UR12 ;  /* 0x0000000cff237e24 */ /* 0x000fe2000f8e00ff */
[----:B------:R-:W-:Y:S01]  /*3b60*/  BSSY B1, `(.L_x_34) ;  /* 0x000000f000017945 */ /* 0x000fe20003800000 */
[----:B------:R-:W-:Y:S01]  /*3b70*/  ISETP.LT.OR P1, PT, R37, 0x1, !P3 ;  /* 0x000000012500780c */ /* 0x000fe20005f21670 */
[----:B------:R-:W-:Y:S02]  /*3b80*/  UIMAD UR6, UR14, UR13, UR6 ;  /* 0x0000000d0e0672a4 */ /* 0x000fe4000f8e0206 */
[----:B------:R-:W-:Y:S01]  /*3b90*/  IMAD.WIDE.U32 R34, R35, UR14, R32 ;  /* 0x0000000e23227c25 */ /* 0x000fe2000f8e0020 */
[----:B------:R-:W-:Y:S01]  /*3ba0*/  ULDC.64 UR12, c[0x0][0x5b0] ;  /* 0x00016c00000c7ab9 */ /* 0x000fe20000000a00 */
[----:B------:R-:W-:-:S02]  /*3bb0*/  ULDC.64 UR14, c[0x0][0x5a8] ;  /* 0x00016a00000e7ab9 */ /* 0x000fc40000000a00 */
[----:B------:R-:W-:Y:S02]  /*3bc0*/  IMAD R38, R31, UR12, RZ ;  /* 0x0000000c1f267c24 */ /* 0x000fe4000f8e02ff */
[----:B------:R-:W-:Y:S02]  /*3bd0*/  VIADD R35, R35, UR6 ;  /* 0x0000000623237c36 */ /* 0x000fe40008000000 */
[C-C-:B------:R-:W-:Y:S01]  /*3be0*/  IMAD R39, R47.reuse, UR13, R38.reuse ;  /* 0x0000000d2f277c24 */ /* 0x140fe2000f8e0226 */
[----:B------:R-:W-:Y:S01]  /*3bf0*/  PRMT R38, RZ, 0x7610, R38 ;  /* 0x00007610ff267816 */ /* 0x000fe20000000026 */
[----:B------:R-:W-:-:S03]  /*3c00*/  IMAD.WIDE.U32 R32, R47, UR12, R34 ;  /* 0x0000000c2f207c25 */ /* 0x000fc6000f8e0022 */
[----:B------:R-:W-:-:S04]  /*3c10*/  IADD3 R32, P0, R32, UR14, RZ ;  /* 0x0000000e20207c10 */ /* 0x000fc8000ff1e0ff */
[----:B------:R-:W-:Y:S01]  /*3c20*/  IADD3.X R33, R33, UR15, R39, P0, !PT ;  /* 0x0000000f21217c10 */ /* 0x000fe200087fe427 */
[----:B------:R-:W-:Y:S08]  /*3c30*/  @P1 BRA `(.L_x_35) ;  /* 0x0000000000041947 */ /* 0x000ff00003800000 */
[----:B------:R2:W5:Y:S02]  /*3c40*/  LDG.E.U8 R38, desc[UR36][R32.64] ;  /* 0x0000002420267981 */ /* 0x000564000c1e1100 */
.L_x_35:
[----:B------:R-:W-:Y:S05]  /*3c50*/  BSYNC B1 ;  /* 0x0000000000017941 */ /* 0x000fea0003800000 */
.L_x_34:
[----:B-----5:R-:W-:Y:S01]  /*3c60*/  LOP3.LUT R38, R38, 0xff, RZ, 0xc0, !PT ;  /* 0x000000ff26267812 */ /* 0x020fe200078ec0ff */
[----:B------:R-:W-:Y:S01]  /*3c70*/  BSSY B1, `(.L_x_36) ;  /* 0x000000b000017945 */ /* 0x000fe20003800000 */
[----:B------:R-:W-:Y:S02]  /*3c80*/  ISETP.LT.OR P0, PT, R37, 0x2, !P3 ;  /* 0x000000022500780c */ /* 0x000fe40005f01670 */
[----:B------:R-:W-:-:S05]  /*3c90*/  F2FP.F16.E4M3.UNPACK_B R38, R38 ;  /* 0x00000026ff26723e */ /* 0x000fca00020006ff */
[----:B------:R-:W-:-:S05]  /*3ca0*/  HADD2.F32 R38, -RZ, R38.H0_H0 ;  /* 0x20000026ff267230 */ /* 0x000fca0000004100 */
[----:B------:R-:W-:-:S04]  /*3cb0*/  FMUL R38, R38, UR9 ;  /* 0x0000000926267c20 */ /* 0x000fc80008400000 */
[----:B------:R-:W-:-:S05]  /*3cc0*/  FFMA R38, R165, UR8, R38 ;  /* 0x00000008a5267c23 */ /* 0x000fca0008000026 */
[----:B------:R-:W-:Y:S02]  /*3cd0*/  F2FP.SATFINITE.E4M3.F32.PACK_AB_MERGE_C R39, RZ, R38, RZ ;  /* 0x00000026ff27723e */ /* 0x000fe400048070ff */
[----:B------:R-:W-:-:S03]  /*3ce0*/  PRMT R38, RZ, 0x7610, R38 ;  /* 0x00007610ff267816 */ /* 0x000fc60000000026 */
[----:B------:R3:W-:Y:S01]  /*3cf0*/  @!P1 STG.E.U8 desc[UR36][R4.64], R39 ;  /* 0x0000002704009986 */ /* 0x0007e2000c101124 */
[----:B------:R-:W-:Y:S05]  /*3d00*/  @P0 BRA `(.L_x_37) ;  /* 0x0000000000040947 */ /* 0x000fea0003800000 */
[----:B------:R4:W5:Y:S02]  /*3d10*/  LDG.E.U8 R38, desc[UR36][R32.64+0x1] ;  /* 0x0000012420267981 */ /* 0x000964000c1e1100 */
.L_x_37:
[----:B------:R-:W-:Y:S05]  /*3d20*/  BSYNC B1 ;  /* 0x0000000000017941 */ /* 0x000fea0003800000 */
.L_x_36:
[----:B-----5:R-:W-:Y:S01]  /*3d30*/  LOP3.LUT R38, R38, 0xff, RZ, 0xc0, !PT ;  /* 0x000000ff26267812 */ /* 0x020fe200078ec0ff */
[----:B------:R-:W-:Y:S01]  /*3d40*/  BSSY B1, `(.L_x_38) ;  /* 0x0000013000017945 */ /* 0x000fe20003800000 */
[----:B------:R-:W-:Y:S02]  /*3d50*/  IADD3 R43, P1, R47, 0x8, RZ ;  /* 0x000000082f2b7810 */ /* 0x000fe40007f3e0ff */
[----:B------:R-:W-:Y:S02]  /*3d60*/  F2FP.F16.E4M3.UNPACK_B R38, R38 ;  /* 0x00000026ff26723e */ /* 0x000fe400020006ff */
[----:B------:R-:W-:Y:S01]  /*3d70*/  ISETP.GE.AND P2, PT, R42, 0x9, PT ;  /* 0x000000092a00780c */ /* 0x000fe20003f46270 */
[----:B---3--:R-:W-:Y:S02]  /*3d80*/  IMAD.X R39, RZ, RZ, R31, P1 ;  /* 0x000000ffff277224 */ /* 0x008fe400008e061f */
[----:B------:R-:W-:Y:S01]  /*3d90*/  HADD2.F32 R38, -RZ, R38.H0_H0 ;  /* 0x20000026ff267230 */ /* 0x000fe20000004100 */
[----:B------:R-:W-:Y:S01]  /*3da0*/  ISETP.LT.OR P5, PT, R37, 0x1, !P2 ;  /* 0x000000012500780c */ /* 0x000fe200057a1670 */
[----:B------:R-:W-:-:S03]  /*3db0*/  IMAD R40, R39, UR12, RZ ;  /* 0x0000000c27287c24 */ /* 0x000fc6000f8e02ff */
[----:B------:R-:W-:Y:S01]  /*3dc0*/  FMUL R41, R38, UR9 ;  /* 0x0000000926297c20 */ /* 0x000fe20008400000 */
[----:B------:R-:W-:-:S04]  /*3dd0*/  IMAD.WIDE.U32 R38, R43, UR12, R34 ;  /* 0x0000000c2b267c25 */ /* 0x000fc8000f8e0022 */
[----:B------:R-:W-:Y:S01]  /*3de0*/  FFMA R41, R164, UR8, R41 ;  /* 0x00000008a4297c23 */ /* 0x000fe20008000029 */
[--C-:B------:R-:W-:Y:S01]  /*3df0*/  IMAD R43, R43, UR13, R40.reuse ;  /* 0x0000000d2b2b7c24 */ /* 0x100fe2000f8e0228 */
[----:B------:R-:W-:Y:S02]  /*3e00*/  IADD3 R38, P1, R38, UR14, RZ ;  /* 0x0000000e26267c10 */ /* 0x000fe4000ff3e0ff */
[----:B------:R-:W-:Y:S02]  /*3e10*/  PRMT R40, RZ, 0x7610, R40 ;  /* 0x00007610ff287816 */ /* 0x000fe40000000028 */
[----:B------:R-:W-:Y:S02]  /*3e20*/  F2FP.SATFINITE.E4M3.F32.PACK_AB_MERGE_C R41, RZ, R41, RZ ;  /* 0x00000029ff29723e */ /* 0x000fe400048070ff */
[----:B------:R-:W-:-:S03]  /*3e30*/  IADD3.X R39, R39, UR15, R43, P1, !PT ;  /* 0x0000000f27277c10 */ /* 0x000fc60008ffe42b */
[----:B------:R3:W-:Y:S01]  /*3e40*/  @!P0 STG.E.U8 desc[UR36][R4.64+0x1], R41 ;  /* 0x0000012904008986 */ /* 0x0007e2000c101124 */
[----:B------:R-:W-:Y:S05]  /*3e50*/  @P5 BRA `(.L_x_39) ;  /* 0x0000000000045947 */ /* 0x000fea0003800000 */
[----:B------:R0:W5:Y:S02]  /*3e60*/  LDG.E.U8 R40, desc[UR36][R38.64] ;  /* 0x0000002426287981 */ /* 0x000164000c1e1100 */
.L_x_39:
[----:B------:R-:W-:Y:S05]  /*3e70*/  BSYNC B1 ;  /* 0x0000000000017941 */ /* 0x000fea0003800000 */
.L_x_38:
[----:B-----5:R-:W-:Y:S01]  /*3e80*/  LOP3.LUT R40, R40, 0xff, RZ, 0xc0, !PT ;  /* 0x000000ff28287812 */ /* 0x020fe200078ec0ff */
[----:B------:R-:W-:Y:S01]  /*3e90*/  BSSY B1, `(.L_x_40) ;  /* 0x000000b000017945 */ /* 0x000fe20003800000 */
[----:B------:R-:W-:Y:S02]  /*3ea0*/  ISETP.LT.OR P0, PT, R37, 0x2, !P2 ;  /* 0x000000022500780c */ /* 0x000fe40005701670 */
[----:B------:R-:W-:-:S05]  /*3eb0*/  F2FP.F16.E4M3.UNPACK_B R40, R40 ;  /* 0x00000028ff28723e */ /* 0x000fca00020006ff */
[----:B------:R-:W-:-:S05]  /*3ec0*/  HADD2.F32 R40, -RZ, R40.H0_H0 ;  /* 0x20000028ff287230 */ /* 0x000fca0000004100 */
[----:B------:R-:W-:-:S04]  /*3ed0*/  FMUL R40, R40, UR9 ;  /* 0x0000000928287c20 */ /* 0x000fc80008400000 */
[----:B------:R-:W-:-:S05]  /*3ee0*/  FFMA R40, R163, UR8, R40 ;  /* 0x00000008a3287c23 */ /* 0x000fca0008000028 */
[----:B---3--:R-:W-:Y:S02]  /*3ef0*/  F2FP.SATFINITE.E4M3.F32.PACK_AB_MERGE_C R41, RZ, R40, RZ ;  /* 0x00000028ff29723e */ /* 0x008fe400048070ff */
[----:B------:R-:W-:-:S03]  /*3f00*/  PRMT R40, RZ, 0x7610, R40 ;  /* 0x00007610ff287816 */ /* 0x000fc60000000028 */
[----:B------:R3:W-:Y:S01]  /*3f10*/  @!P5 STG.E.U8 desc[UR36][R28.64], R41 ;  /* 0x000000291c00d986 */ /* 0x0007e2000c101124 */
[----:B------:R-:W-:Y:S05]  /*3f20*/  @P0 BRA `(.L_x_41) ;  /* 0x0000000000040947 */ /* 0x000fea0003800000 */
[----:B------:R0:W5:Y:S02]  /*3f30*/  LDG.E.U8 R40, desc[UR36][R38.64+0x1] ;  /* 0x0000012426287981 */ /* 0x000164000c1e1100 */
.L_x_41:
[----:B------:R-:W-:Y:S05]  /*3f40*/  BSYNC B1 ;  /* 0x0000000000017941 */ /* 0x000fea0003800000 */
.L_x_40:
[----:B-----5:R-:W-:Y:S01]  /*3f50*/  LOP3.LUT R40, R40, 0xff, RZ, 0xc0, !PT ;  /* 0x000000ff28287812 */ /* 0x020fe200078ec0ff */
[----:B------:R-:W-:Y:S01]  /*3f60*/  BSSY B1, `(.L_x_42) ;  /* 0x000000b000017945 */ /* 0x000fe20003800000 */
[----:B------:R-:W-:Y:S02]  /*3f70*/  ISETP.LT.OR P1, PT, R37, 0x9, !P3 ;  /* 0x000000092500780c */ /* 0x000fe40005f21670 */
[----:B------:R-:W-:-:S05]  /*3f80*/  F2FP.F16.E4M3.UNPACK_B R40, R40 ;  /* 0x00000028ff28723e */ /* 0x000fca00020006ff */
[----:B------:R-:W-:-:S05]  /*3f90*/  HADD2.F32 R40, -RZ, R40.H0_H0 ;  /* 0x20000028ff287230 */ /* 0x000fca0000004100 */
[----:B---3--:R-:W-:Y:S01]  /*3fa0*/  FMUL R41, R40, UR9 ;  /* 0x0000000928297c20 */ /* 0x008fe20008400000 */
[----:B------:R-:W-:-:S03]  /*3fb0*/  PRMT R40, RZ, 0x7610, R40 ;  /* 0x00007610ff287816 */ /* 0x000fc60000000028 */
[----:B------:R-:W-:-:S05]  /*3fc0*/  FFMA R41, R162, UR8, R41 ;  /* 0x00000008a2297c23 */ /* 0x000fca0008000029 */
[----:B------:R-:W-:-:S05]  /*3fd0*/  F2FP.SATFINITE.E4M3.F32.PACK_AB_MERGE_C R41, RZ, R41, RZ ;  /* 0x00000029ff29723e */ /* 0x000fca00048070ff */
[----:B------:R3:W-:Y:S01]  /*3fe0*/  @!P0 STG.E.U8 desc[UR36][R28.64+0x1], R41 ;  /* 0x000001291c008986 */ /* 0x0007e2000c101124 */
[----:B------:R-:W-:Y:S05]  /*3ff0*/  @P1 BRA `(.L_x_43) ;  /* 0x0000000000041947 */ /* 0x000fea0003800000 */
[----:B------:R0:W5:Y:S02]  /*4000*/  LDG.E.U8 R40, desc[UR36][R32.64+0x8] ;  /* 0x0000082420287981 */ /* 0x000164000c1e1100 */
.L_x_43:
[----:B------:R-:W-:Y:S05]  /*4010*/  BSYNC B1 ;  /* 0x0000000000017941 */ /* 0x000fea0003800000 */
.L_x_42:
        /* <DEDUP_REMOVED lines=12> */
.L_x_45:
[----:B------:R-:W-:Y:S05]  /*40e0*/  BSYNC B1 ;  /* 0x0000000000017941 */ /* 0x000fea0003800000 */
.L_x_44:
        /* <DEDUP_REMOVED lines=12> */
.L_x_47:
[----:B------:R-:W-:Y:S05]  /*41b0*/  BSYNC B1 ;  /* 0x0000000000017941 */ /* 0x000fea0003800000 */
.L_x_46:
        /* <DEDUP_REMOVED lines=12> */
.L_x_49:
[----:B------:R-:W-:Y:S05]  /*4280*/  BSYNC B1 ;  /* 0x0000000000017941 */ /* 0x000fea0003800000 */
.L_x_48:
        /* <DEDUP_REMOVED lines=12> */
[----:B------:R-:W-:Y:S01]  /*4350*/  IMAD R45, R45, UR13, R44 ;  /* 0x0000000d2d2d7c24 */ /* 0x000fe2000f8e022c */
[----:B------:R-:W-:-:S03]  /*4360*/  IADD3 R40, P6, R40, UR14, RZ ;  /* 0x0000000e28287c10 */ /* 0x000fc6000ffde0ff */
[----:B------:R-:W-:Y:S02]  /*4370*/  F2FP.SATFINITE.E4M3.F32.PACK_AB_MERGE_C R49, RZ, R43, RZ ;  /* 0x0000002bff31723e */ /* 0x000fe400048070ff */
[----:B------:R-:W-:Y:S02]  /*4380*/  IADD3.X R41, R41, UR15, R45, P6, !PT ;  /* 0x0000000f29297c10 */ /* 0x000fe4000b7fe42d */
[----:B------:R-:W-:Y:S01]  /*4390*/  PRMT R43, RZ, 0x7610, R43 ;  /* 0x00007610ff2b7816 */ /* 0x000fe2000000002b */
[----:B------:R3:W-:Y:S01]  /*43a0*/  @!P5 STG.E.U8 desc[UR36][R28.64+0x9], R49 ;  /* 0x000009311c00d986 */ /* 0x0007e2000c101124 */
[----:B------:R-:W-:Y:S05]  /*43b0*/  @P0 BRA `(.L_x_51) ;  /* 0x0000000000040947 */ /* 0x000fea0003800000 */
[----:B------:R0:W5:Y:S02]  /*43c0*/  LDG.E.U8 R43, desc[UR36][R40.64] ;  /* 0x00000024282b7981 */ /* 0x000164000c1e1100 */
.L_x_51:
[----:B------:R-:W-:Y:S05]  /*43d0*/  BSYNC B1 ;  /* 0x0000000000017941 */ /* 0x000fea0003800000 */
.L_x_50:
[----:B-----5:R-:W-:Y:S01]  /*43e0*/  LOP3.LUT R43, R43, 0xff, RZ, 0xc0, !PT ;  /* 0x000000ff2b2b7812 */ /* 0x020fe200078ec0ff */
[----:B------:R-:W-:Y:S01]  /*43f0*/  BSSY B1, `(.L_x_52) ;  /* 0x000000b000017945 */ /* 0x000fe20003800000 */
[----:B------:R-:W-:Y:S02]  /*4400*/  ISETP.LT.OR P5, PT, R37, 0x2, !P1 ;  /* 0x000000022500780c */ /* 0x000fe40004fa1670 */
[----:B------:R-:W-:-:S05]  /*4410*/  F2FP.F16.E4M3.UNPACK_B R43, R43 ;  /* 0x0000002bff2b723e */ /* 0x000fca00020006ff */
[----:B------:R-:W-:-:S05]  /*4420*/  HADD2.F32 R43, -RZ, R43.H0_H0 ;  /* 0x2000002bff2b7230 */ /* 0x000fca0000004100 */
[----:B------:R-:W-:Y:S01]  /*4430*/  FMUL R44, R43, UR9 ;  /* 0x000000092b2c7c20 */ /* 0x000fe20008400000 */
[----:B------:R-:W-:-:S03]  /*4440*/  PRMT R43, RZ, 0x7610, R43 ;  /* 0x00007610ff2b7816 */ /* 0x000fc6000000002b */
[----:B------:R-:W-:-:S05]  /*4450*/  FFMA R44, R157, UR8, R44 ;  /* 0x000000089d2c7c23 */ /* 0x000fca000800002c */
[----:B------:R-:W-:-:S05]  /*4460*/  F2FP.SATFINITE.E4M3.F32.PACK_AB_MERGE_C R45, RZ, R44, RZ ;  /* 0x0000002cff2d723e */ /* 0x000fca00048070ff */
[----:B------:R0:W-:Y:S01]  /*4470*/  @!P0 STG.E.U8 desc[UR36][R26.64], R45 ;  /* 0x0000002d1a008986 */ /* 0x0001e2000c101124 */
[----:B------:R-:W-:Y:S05]  /*4480*/  @P5 BRA `(.L_x_53) ;  /* 0x0000000000045947 */ /* 0x000fea0003800000 */
[----:B------:R0:W5:Y:S02]  /*4490*/  LDG.E.U8 R43, desc[UR36][R40.64+0x1] ;  /* 0x00000124282b7981 */ /* 0x000164000c1e1100 */
.L_x_53:
[----:B------:R-:W-:Y:S05]  /*44a0*/  BSYNC B1 ;  /* 0x0000000000017941 */ /* 0x000fea0003800000 */
.L_x_52:
[----:B-----5:R-:W-:Y:S01]  /*44b0*/  LOP3.LUT R43, R43, 0xff, RZ, 0xc0, !PT ;  /* 0x000000ff2b2b7812 */ /* 0x020fe200078ec0ff */
[----:B------:R-:W-:Y:S01]  /*44c0*/  BSSY B1, `(.L_x_54) ;  /* 0x0000013000017945 */ /* 0x000fe20003800000 */
[----:B0-----:R-:W-:Y:S02]  /*44d0*/  IADD3 R45, P0, R47, 0x88, RZ ;  /* 0x000000882f2d7810 */ /* 0x001fe40007f1e0ff */
[----:B------:R-:W-:-:S03]  /*44e0*/  F2FP.F16.E4M3.UNPACK_B R43, R43 ;  /* 0x0000002bff2b723e */ /* 0x000fc600020006ff */
[----:B------:R-:W-:Y:S01]  /*44f0*/  IMAD.X R30, RZ, RZ, R31, P0 ;  /* 0x000000ffff1e7224 */ /* 0x000fe200000e061f */
[----:B------:R-:W-:Y:S01]  /*4500*/  ISETP.GE.AND P0, PT, R42, 0x89, PT ;  /* 0x000000892a00780c */ /* 0x000fe20003f06270 */
[----:B------:R-:W-:Y:S02]  /*4510*/  HADD2.F32 R43, -RZ, R43.H0_H0 ;  /* 0x2000002bff2b7230 */ /* 0x000fe40000004100 */
[----:B------:R-:W-:Y:S02]  /*4520*/  IMAD R30, R30, UR12, RZ ;  /* 0x0000000c1e1e7c24 */ /* 0x000fe4000f8e02ff */
[----:B------:R-:W-:-:S04]  /*4530*/  IMAD.WIDE.U32 R34, R45, UR12, R34 ;  /* 0x0000000c2d227c25 */ /* 0x000fc8000f8e0022 */
[----:B------:R-:W-:Y:S01]  /*4540*/  FMUL R43, R43, UR9 ;  /* 0x000000092b2b7c20 */ /* 0x000fe20008400000 */
[----:B------:R-:W-:-:S03]  /*4550*/  IMAD R45, R45, UR13, R30 ;  /* 0x0000000d2d2d7c24 */ /* 0x000fc6000f8e021e */
[----:B------:R-:W-:Y:S01]  /*4560*/  FFMA R43, R156, UR8, R43 ;  /* 0x000000089c2b7c23 */ /* 0x000fe2000800002b */
[----:B------:R-:W-:Y:S02]  /*4570*/  IADD3 R30, P6, R34, UR14, RZ ;  /* 0x0000000e221e7c10 */ /* 0x000fe4000ffde0ff */
[----:B------:R-:W-:Y:S02]  /*4580*/  PRMT R34, RZ, 0x7610, R34 ;  /* 0x00007610ff227816 */ /* 0x000fe40000000022 */
[----:B------:R-:W-:Y:S02]  /*4590*/  F2FP.SATFINITE.E4M3.F32.PACK_AB_MERGE_C R43, RZ, R43, RZ ;  /* 0x0000002bff2b723e */ /* 0x000fe400048070ff */
[----:B------:R-:W-:-:S03]  /*45a0*/  IADD3.X R31, R35, UR15, R45, P6, !PT ;  /* 0x0000000f231f7c10 */ /* 0x000fc6000b7fe42d */
[----:B------:R0:W-:Y:S01]  /*45b0*/  @!P5 STG.E.U8 desc[UR36][R26.64+0x1], R43 ;  /* 0x0000012b1a00d986 */ /* 0x0001e2000c101124 */
[----:B------:R-:W-:-:S13]  /*45c0*/  ISETP.LT.OR P5, PT, R37, 0x1, !P0 ;  /* 0x000000012500780c */ /* 0x000fda00047a1670 */
[----:B0-----:R-:W-:Y:S05]  /*45d0*/  @P5 BRA `(.L_x_55) ;  /* 0x0000000000045947 */ /* 0x001fea0003800000 */
[----:B------:R0:W5:Y:S02]  /*45e0*/  LDG.E.U8 R34, desc[UR36][R30.64] ;  /* 0x000000241e227981 */ /* 0x000164000c1e1100 */
.L_x_55:
[----:B------:R-:W-:Y:S05]  /*45f0*/  BSYNC B1 ;  /* 0x0000000000017941 */ /* 0x000fea0003800000 */
.L_x_54:
        /* <DEDUP_REMOVED lines=12> */
.L_x_57:
[----:B------:R-:W-:Y:S05]  /*46c0*/  BSYNC B1 ;  /* 0x0000000000017941 */ /* 0x000fea0003800000 */
.L_x_56:
[----:B-----5:R-:W-:Y:S01]  /*46d0*/  LOP3.LUT R34, R34, 0xff, RZ, 0xc0, !PT ;  /* 0x000000ff22227812 */ /* 0x020fe200078ec0ff */
[----:B------:R-:W-:Y:S01]  /*46e0*/  BSSY B1, `(.L_x_58) ;  /* 0x000000b000017945 */ /* 0x000fe20003800000 */
[----:B------:R-:W-:Y:S02]  /*46f0*/  ISETP.LT.OR P5, PT, R37, 0x9, !P1 ;  /* 0x000000092500780c */ /* 0x000fe40004fa1670 */
[----:B------:R-:W-:-:S05]  /*4700*/  F2FP.F16.E4M3.UNPACK_B R34, R34 ;  /* 0x00000022ff22723e */ /* 0x000fca00020006ff */
[----:B------:R-:W-:-:S05]  /*4710*/  HADD2.F32 R34, -RZ, R34.H0_H0 ;  /* 0x20000022ff227230 */ /* 0x000fca0000004100 */
[----:B0-----:R-:W-:Y:S01]  /*4720*/  FMUL R35, R34, UR9 ;  /* 0x0000000922237c20 */ /* 0x001fe20008400000 */
[----:B------:R-:W-:-:S03]  /*4730*/  PRMT R34, RZ, 0x7610, R34 ;  /* 0x00007610ff227816 */ /* 0x000fc60000000022 */
[----:B------:R-:W-:-:S05]  /*4740*/  FFMA R35, R154, UR8, R35 ;  /* 0x000000089a237c23 */ /* 0x000fca0008000023 */
[----:B------:R-:W-:-:S05]  /*4750*/  F2FP.SATFINITE.E4M3.F32.PACK_AB_MERGE_C R35, RZ, R35, RZ ;  /* 0x00000023ff23723e */ /* 0x000fca00048070ff */
[----:B------:R0:W-:Y:S01]  /*4760*/  @!P6 STG.E.U8 desc[UR36][R24.64+0x1], R35 ;  /* 0x000001231800e986 */ /* 0x0001e2000c101124 */
[----:B------:R-:W-:Y:S05]  /*4770*/  @P5 BRA `(.L_x_59) ;  /* 0x0000000000045947 */ /* 0x000fea0003800000 */
[----:B------:R0:W5:Y:S02]  /*4780*/  LDG.E.U8 R34, desc[UR36][R40.64+0x8] ;  /* 0x0000082428227981 */ /* 0x000164000c1e1100 */
.L_x_59:
[----:B------:R-:W-:Y:S05]  /*4790*/  BSYNC B1 ;  /* 0x0000000000017941 */ /* 0x000fea0003800000 */
.L_x_58:
[----:B-----5:R-:W-:Y:S01]  /*47a0*/  LOP3.LUT R34, R34, 0xff, RZ, 0xc0, !PT ;  /* 0x000000ff22227812 */ /* 0x020fe200078ec0ff */
[----:B------:R-:W-:Y:S01]  /*47b0*/  BSSY B1, `(.L_x_60) ;  /* 0x000000b000017945 */ /* 0x000fe20003800000 */
[----:B------:R-:W-:Y:S02]  /*47c0*/  ISETP.LT.OR P6, PT, R37, 0xa, !P1 ;  /* 0x0000000a2500780c */ /* 0x000fe40004fc1670 */
[----:B------:R-:W-:-:S05]  /*47d0*/  F2FP.F16.E4M3.UNPACK_B R34, R34 ;  /* 0x00000022ff22723e */ /* 0x000fca00020006ff */
[----:B------:R-:W-:-:S05]  /*47e0*/  HADD2.F32 R34, -RZ, R34.H0_H0 ;  /* 0x20000022ff227230 */ /* 0x000fca0000004100 */
[----:B------:R-:W-:-:S04]  /*47f0*/  FMUL R34, R34, UR9 ;  /* 0x0000000922227c20 */ /* 0x000fc80008400000 */
[----:B------:R-:W-:-:S05]  /*4800*/  FFMA R34, R153, UR8, R34 ;  /* 0x0000000899227c23 */ /* 0x000fca0008000022 */
[----:B0-----:R-:W-:Y:S02]  /*4810*/  F2FP.SATFINITE.E4M3.F32.PACK_AB_MERGE_C R35, RZ, R34, RZ ;  /* 0x00000022ff23723e */ /* 0x001fe400048070ff */
[----:B------:R-:W-:-:S03]  /*4820*/  PRMT R34, RZ, 0x7610, R34 ;  /* 0x00007610ff227816 */ /* 0x000fc60000000022 */
[----:B------:R0:W-:Y:S01]  /*4830*/  @!P5 STG.E.U8 desc[UR36][R26.64+0x8], R35 ;  /* 0x000008231a00d986 */ /* 0x0001e2000c101124 */
[----:B------:R-:W-:Y:S05]  /*4840*/  @P6 BRA `(.L_x_61) ;  /* 0x0000000000046947 */ /* 0x000fea0003800000 */
[----:B------:R0:W5:Y:S02]  /*4850*/  LDG.E.U8 R34, desc[UR36][R40.64+0x9] ;  /* 0x0000092428227981 */ /* 0x000164000c1e1100 */
.L_x_61:
[----:B------:R-:W-:Y:S05]  /*4860*/  BSYNC B1 ;  /* 0x0000000000017941 */ /* 0x000fea0003800000 */
.L_x_60:
        /* <DEDUP_REMOVED lines=12> */
.L_x_63:
[----:B------:R-:W-:Y:S05]  /*4930*/  BSYNC B1 ;  /* 0x0000000000017941 */ /* 0x000fea0003800000 */
.L_x_62:
        /* <DEDUP_REMOVED lines=12> */
.L_x_65:
[----:B------:R-:W-:Y:S05]  /*4a00*/  BSYNC B1 ;  /* 0x0000000000017941 */ /* 0x000fea0003800000 */
.L_x_64:
        /* <DEDUP_REMOVED lines=12> */
.L_x_67:
[----:B------:R-:W-:Y:S05]  /*4ad0*/  BSYNC B1 ;  /* 0x0000000000017941 */ /* 0x000fea0003800000 */
.L_x_66:
        /* <DEDUP_REMOVED lines=12> */
.L_x_69:
[----:B------:R-:W-:Y:S05]  /*4ba0*/  BSYNC B1 ;  /* 0x0000000000017941 */ /* 0x000fea0003800000 */
.L_x_68:
        /* <DEDUP_REMOVED lines=12> */
.L_x_71:
[----:B------:R-:W-:Y:S05]  /*4c70*/  BSYNC B1 ;  /* 0x0000000000017941 */ /* 0x000fea0003800000 */
.L_x_70:
        /* <DEDUP_REMOVED lines=12> */
.L_x_73:
[----:B------:R-:W-:Y:S05]  /*4d40*/  BSYNC B1 ;  /* 0x0000000000017941 */ /* 0x000fea0003800000 */
.L_x_72:
        /* <DEDUP_REMOVED lines=12> */
.L_x_75:
[----:B------:R-:W-:Y:S05]  /*4e10*/  BSYNC B1 ;  /* 0x0000000000017941 */ /* 0x000fea0003800000 */
.L_x_74:
        /* <DEDUP_REMOVED lines=12> */
.L_x_77:
[----:B------:R-:W-:Y:S05]  /*4ee0*/  BSYNC B1 ;  /* 0x0000000000017941 */ /* 0x000fea0003800000 */
.L_x_76:
        /* <DEDUP_REMOVED lines=12> */
.L_x_79:
[----:B------:R-:W-:Y:S05]  /*4fb0*/  BSYNC B1 ;  /* 0x0000000000017941 */ /* 0x000fea0003800000 */
.L_x_78:
        /* <DEDUP_REMOVED lines=12> */
.L_x_81:
[----:B------:R-:W-:Y:S05]  /*5080*/  BSYNC B1 ;  /* 0x0000000000017941 */ /* 0x000fea0003800000 */
.L_x_80:
        /* <DEDUP_REMOVED lines=12> */
.L_x_83:
[----:B------:R-:W-:Y:S05]  /*5150*/  BSYNC B1 ;  /* 0x0000000000017941 */ /* 0x000fea0003800000 */
.L_x_82:
        /* <DEDUP_REMOVED lines=12> */
.L_x_85:
[----:B------:R-:W-:Y:S05]  /*5220*/  BSYNC B1 ;  /* 0x0000000000017941 */ /* 0x000fea0003800000 */
.L_x_84:
        /* <DEDUP_REMOVED lines=12> */
.L_x_87:
[----:B------:R-:W-:Y:S05]  /*52f0*/  BSYNC B1 ;  /* 0x0000000000017941 */ /* 0x000fea0003800000 */
.L_x_86:
        /* <DEDUP_REMOVED lines=12> */
.L_x_89:
[----:B------:R-:W-:Y:S05]  /*53c0*/  BSYNC B1 ;  /* 0x0000000000017941 */ /* 0x000fea0003800000 */
.L_x_88:
        /* <DEDUP_REMOVED lines=12> */
.L_x_91:
[----:B------:R-:W-:Y:S05]  /*5490*/  BSYNC B1 ;  /* 0x0000000000017941 */ /* 0x000fea0003800000 */
.L_x_90:
        /* <DEDUP_REMOVED lines=12> */
.L_x_93:
[----:B------:R-:W-:Y:S05]  /*5560*/  BSYNC B1 ;  /* 0x0000000000017941 */ /* 0x000fea0003800000 */
.L_x_92:
        /* <DEDUP_REMOVED lines=12> */
.L_x_95:
[----:B------:R-:W-:Y:S05]  /*5630*/  BSYNC B1 ;  /* 0x0000000000017941 */ /* 0x000fea0003800000 */
.L_x_94:
        /* <DEDUP_REMOVED lines=12> */
.L_x_97:
[----:B------:R-:W-:Y:S05]  /*5700*/  BSYNC B1 ;  /* 0x0000000000017941 */ /* 0x000fea0003800000 */
.L_x_96:
        /* <DEDUP_REMOVED lines=12> */
.L_x_99:
[----:B------:R-:W-:Y:S05]  /*57d0*/  BSYNC B1 ;  /* 0x0000000000017941 */ /* 0x000fea0003800000 */
.L_x_98:
        /* <DEDUP_REMOVED lines=12> */
.L_x_101:
[----:B------:R-:W-:Y:S05]  /*58a0*/  BSYNC B1 ;  /* 0x0000000000017941 */ /* 0x000fea0003800000 */
.L_x_100:
        /* <DEDUP_REMOVED lines=12> */
.L_x_103:
[----:B------:R-:W-:Y:S05]  /*5970*/  BSYNC B1 ;  /* 0x0000000000017941 */ /* 0x000fea0003800000 */
.L_x_102:
        /* <DEDUP_REMOVED lines=12> */
.L_x_105:
[----:B------:R-:W-:Y:S05]  /*5a40*/  BSYNC B1 ;  /* 0x0000000000017941 */ /* 0x000fea0003800000 */
.L_x_104:
        /* <DEDUP_REMOVED lines=12> */
.L_x_107:
[----:B------:R-:W-:Y:S05]  /*5b10*/  BSYNC B1 ;  /* 0x0000000000017941 */ /* 0x000fea0003800000 */
.L_x_106:
        /* <DEDUP_REMOVED lines=12> */
.L_x_109:
[----:B------:R-:W-:Y:S05]  /*5be0*/  BSYNC B1 ;  /* 0x0000000000017941 */ /* 0x000fea0003800000 */
.L_x_108:
        /* <DEDUP_REMOVED lines=12> */
.L_x_111:
[----:B------:R-:W-:Y:S05]  /*5cb0*/  BSYNC B1 ;  /* 0x0000000000017941 */ /* 0x000fea0003800000 */
.L_x_110:
        /* <DEDUP_REMOVED lines=12> */
.L_x_113:
[----:B------:R-:W-:Y:S05]  /*5d80*/  BSYNC B1 ;  /* 0x0000000000017941 */ /* 0x000fea0003800000 */
.L_x_112:
        /* <DEDUP_REMOVED lines=12> */
.L_x_115:
[----:B------:R-:W-:Y:S05]  /*5e50*/  BSYNC B1 ;  /* 0x0000000000017941 */ /* 0x000fea0003800000 */
.L_x_114:
        /* <DEDUP_REMOVED lines=12> */
.L_x_117:
[----:B------:R-:W-:Y:S05]  /*5f20*/  BSYNC B1 ;  /* 0x0000000000017941 */ /* 0x000fea0003800000 */
.L_x_116:
        /* <DEDUP_REMOVED lines=12> */
.L_x_119:
[----:B------:R-:W-:Y:S05]  /*5ff0*/  BSYNC B1 ;  /* 0x0000000000017941 */ /* 0x000fea0003800000 */
.L_x_118:
        /* <DEDUP_REMOVED lines=12> */
.L_x_121:
[----:B------:R-:W-:Y:S05]  /*60c0*/  BSYNC B1 ;  /* 0x0000000000017941 */ /* 0x000fea0003800000 */
.L_x_120:
        /* <DEDUP_REMOVED lines=12> */
.L_x_123:
[----:B------:R-:W-:Y:S05]  /*6190*/  BSYNC B1 ;  /* 0x0000000000017941 */ /* 0x000fea0003800000 */
.L_x_122:
        /* <DEDUP_REMOVED lines=12> */
.L_x_125:
[----:B------:R-:W-:Y:S05]  /*6260*/  BSYNC B1 ;  /* 0x0000000000017941 */ /* 0x000fea0003800000 */
.L_x_124:
        /* <DEDUP_REMOVED lines=12> */
.L_x_127:
[----:B------:R-:W-:Y:S05]  /*6330*/  BSYNC B1 ;  /* 0x0000000000017941 */ /* 0x000fea0003800000 */
.L_x_126:
        /* <DEDUP_REMOVED lines=12> */
.L_x_129:
[----:B------:R-:W-:Y:S05]  /*6400*/  BSYNC B1 ;  /* 0x0000000000017941 */ /* 0x000fea0003800000 */
.L_x_128:
        /* <DEDUP_REMOVED lines=12> */
.L_x_131:
[----:B------:R-:W-:Y:S05]  /*64d0*/  BSYNC B1 ;  /* 0x0000000000017941 */ /* 0x000fea0003800000 */
.L_x_130:
        /* <DEDUP_REMOVED lines=12> */
.L_x_133:
[----:B------:R-:W-:Y:S05]  /*65a0*/  BSYNC B1 ;  /* 0x0000000000017941 */ /* 0x000fea0003800000 */
.L_x_132:
        /* <DEDUP_REMOVED lines=12> */
.L_x_135:
[----:B------:R-:W-:Y:S05]  /*6670*/  BSYNC B1 ;  /* 0x0000000000017941 */ /* 0x000fea0003800000 */
.L_x_134:
        /* <DEDUP_REMOVED lines=12> */
.L_x_137:
[----:B------:R-:W-:Y:S05]  /*6740*/  BSYNC B1 ;  /* 0x0000000000017941 */ /* 0x000fea0003800000 */
.L_x_136:
        /* <DEDUP_REMOVED lines=12> */
.L_x_139:
[----:B------:R-:W-:Y:S05]  /*6810*/  BSYNC B1 ;  /* 0x0000000000017941 */ /* 0x000fea0003800000 */
.L_x_138:
        /* <DEDUP_REMOVED lines=12> */
.L_x_141:
[----:B------:R-:W-:Y:S05]  /*68e0*/  BSYNC B1 ;  /* 0x0000000000017941 */ /* 0x000fea0003800000 */
.L_x_140:
        /* <DEDUP_REMOVED lines=12> */
.L_x_143:
[----:B------:R-:W-:Y:S05]  /*69b0*/  BSYNC B1 ;  /* 0x0000000000017941 */ /* 0x000fea0003800000 */
.L_x_142:
        /* <DEDUP_REMOVED lines=12> */
.L_x_145:
[----:B------:R-:W-:Y:S05]  /*6a80*/  BSYNC B1 ;  /* 0x0000000000017941 */ /* 0x000fea0003800000 */
.L_x_144:
        /* <DEDUP_REMOVED lines=12> */
.L_x_147:
[----:B------:R-:W-:Y:S05]  /*6b50*/  BSYNC B1 ;  /* 0x0000000000017941 */ /* 0x000fea0003800000 */
.L_x_146:
        /* <DEDUP_REMOVED lines=12> */
.L_x_149:
[----:B------:R-:W-:Y:S05]  /*6c20*/  BSYNC B1 ;  /* 0x0000000000017941 */ /* 0x000fea0003800000 */
.L_x_148:
        /* <DEDUP_REMOVED lines=12> */
.L_x_151:
[----:B------:R-:W-:Y:S05]  /*6cf0*/  BSYNC B1 ;  /* 0x0000000000017941 */ /* 0x000fea0003800000 */
.L_x_150:
        /* <DEDUP_REMOVED lines=12> */
.L_x_153:
[----:B------:R-:W-:Y:S05]  /*6dc0*/  BSYNC B1 ;  /* 0x0000000000017941 */ /* 0x000fea0003800000 */
.L_x_152:
        /* <DEDUP_REMOVED lines=12> */
.L_x_155:
[----:B------:R-:W-:Y:S05]  /*6e90*/  BSYNC B1 ;  /* 0x0000000000017941 */ /* 0x000fea0003800000 */
.L_x_154:
        /* <DEDUP_REMOVED lines=12> */
.L_x_157:
[----:B------:R-:W-:Y:S05]  /*6f60*/  BSYNC B1 ;  /* 0x0000000000017941 */ /* 0x000fea0003800000 */
.L_x_156:
        /* <DEDUP_REMOVED lines=12> */
.L_x_159:
[----:B------:R-:W-:Y:S05]  /*7030*/  BSYNC B1 ;  /* 0x0000000000017941 */ /* 0x000fea0003800000 */
.L_x_158:
[----:B-----5:R-:W-:Y:S01]  /*7040*/  LOP3.LUT R34, R34, 0xff, RZ, 0xc0, !PT ;  /* 0x000000ff22227812 */ /* 0x020fe200078ec0ff */
[----:B------:R-:W-:Y:S01]  /*7050*/  BSSY B1, `(.L_x_160) ;  /* 0x000000b000017945 */ /* 0x000fe20003800000 */
[----:B------:R-:W-:Y:S02]  /*7060*/  ISETP.LT.OR P6, PT, R37, 0x3a, !P0 ;  /* 0x0000003a2500780c */ /* 0x000fe400047c1670 */
[----:B------:R-:W-:-:S05]  /*7070*/  F2FP.F16.E4M3.UNPACK_B R34, R34 ;  /* 0x00000022ff22723e */ /* 0x000fca00020006ff */
[----:B------:R-:W-:-:S05]  /*7080*/  HADD2.F32 R34, -RZ, R34.H0_H0 ;  /* 0x20000022ff227230 */ /* 0x000fca0000004100 */
[----:B------:R-:W-:-:S04]  /*7090*/  FMUL R34, R34, UR9 ;  /* 0x0000000922227c20 */ /* 0x000fc80008400000 */
[----:B------:R-:W-:Y:S01]  /*70a0*/  FFMA R34, R23, UR8, R34 ;  /* 0x0000000817227c23 */ /* 0x000fe20008000022 */
[----:B------:R-:W-:-:S04]  /*70b0*/  PRMT R23, RZ, 0x7610, R23 ;  /* 0x00007610ff177816 */ /* 0x000fc80000000017 */
[----:B0-----:R-:W-:-:S05]  /*70c0*/  F2FP.SATFINITE.E4M3.F32.PACK_AB_MERGE_C R35, RZ, R34, RZ ;  /* 0x00000022ff23723e */ /* 0x001fca00048070ff */
[----:B------:R0:W-:Y:S01]  /*70d0*/  @!P5 STG.E.U8 desc[UR36][R24.64+0x38], R35 ;  /* 0x000038231800d986 */ /* 0x0001e2000c101124 */
[----:B------:R-:W-:Y:S05]  /*70e0*/  @P6 BRA `(.L_x_161) ;  /* 0x0000000000046947 */ /* 0x000fea0003800000 */
[----:B------:R0:W5:Y:S02]  /*70f0*/  LDG.E.U8 R23, desc[UR36][R30.64+0x39] ;  /* 0x000039241e177981 */ /* 0x000164000c1e1100 */
.L_x_161:
[----:B------:R-:W-:Y:S05]  /*7100*/  BSYNC B1 ;  /* 0x0000000000017941 */ /* 0x000fea0003800000 */
.L_x_160:
        /* <DEDUP_REMOVED lines=8> */
[----:B------:R-:W-:-:S05]  /*7190*/  F2FP.SATFINITE.E4M3.F32.PACK_AB_MERGE_C R23, RZ, R23, RZ ;  /* 0x00000017ff17723e */ /* 0x000fca00048070ff */
[----:B------:R0:W-:Y:S01]  /*71a0*/  @!P6 STG.E.U8 desc[UR36][R24.64+0x39], R23 ;  /* 0x000039171800e986 */ /* 0x0001e2000c101124 */
[----:B------:R-:W-:Y:S05]  /*71b0*/  @P5 BRA `(.L_x_163) ;  /* 0x0000000000045947 */ /* 0x000fea0003800000 */
[----:B------:R0:W5:Y:S02]  /*71c0*/  LDG.E.U8 R22, desc[UR36][R32.64+0x40] ;  /* 0x0000402420167981 */ /* 0x000164000c1e1100 */
.L_x_163:
[----:B------:R-:W-:Y:S05]  /*71d0*/  BSYNC B1 ;  /* 0x0000000000017941 */ /* 0x000fea0003800000 */
.L_x_162:
        /* <DEDUP_REMOVED lines=12> */
.L_x_165:
[----:B------:R-:W-:Y:S05]  /*72a0*/  BSYNC B1 ;  /* 0x0000000000017941 */ /* 0x000fea0003800000 */
.L_x_164:
        /* <DEDUP_REMOVED lines=12> */
.L_x_167:
[----:B------:R-:W-:Y:S05]  /*7370*/  BSYNC B1 ;  /* 0x0000000000017941 */ /* 0x000fea0003800000 */
.L_x_166:
        /* <DEDUP_REMOVED lines=12> */
.L_x_169:
[----:B------:R-:W-:Y:S05]  /*7440*/  BSYNC B1 ;  /* 0x0000000000017941 */ /* 0x000fea0003800000 */
.L_x_168:
        /* <DEDUP_REMOVED lines=12> */
.L_x_171:
[----:B------:R-:W-:Y:S05]  /*7510*/  BSYNC B1 ;  /* 0x0000000000017941 */ /* 0x000fea0003800000 */
.L_x_170:
        /* <DEDUP_REMOVED lines=12> */
.L_x_173:
[----:B------:R-:W-:Y:S05]  /*75e0*/  BSYNC B1 ;  /* 0x0000000000017941 */ /* 0x000fea0003800000 */
.L_x_172:
        /* <DEDUP_REMOVED lines=12> */
.L_x_175:
[----:B------:R-:W-:Y:S05]  /*76b0*/  BSYNC B1 ;  /* 0x0000000000017941 */ /* 0x000fea0003800000 */
.L_x_174:
[----:B-----5:R-:W-:Y:S01]  /*76c0*/  LOP3.LUT R15, R15, 0xff, RZ, 0xc0, !PT ;  /* 0x000000ff0f0f7812 */ /* 0x020fe200078ec0ff */
[----:B------:R-:W-:Y:S01]  /*76d0*/  BSSY B1, `(.L_x_176) ;  /* 0x000000b000017945 */ /* 0x000fe20003800000 */
[----:B------:R-:W-:Y:S02]  /*76e0*/  ISETP.LT.OR P2, PT, R37, 0x4a, !P2 ;  /* 0x0000004a2500780c */ /* 0x000fe40005741670 */
[----:B------:R-:W-:-:S05]  /*76f0*/  F2FP.F16.E4M3.UNPACK_B R15, R15 ;  /* 0x0000000fff0f723e */ /* 0x000fca00020006ff */
[----:B------:R-:W-:-:S05]  /*7700*/  HADD2.F32 R15, -RZ, R15.H0_H0 ;  /* 0x2000000fff0f7230 */ /* 0x000fca0000004100 */
[----:B0-----:R-:W-:-:S04]  /*7710*/  FMUL R4, R15, UR9 ;  /* 0x000000090f047c20 */ /* 0x001fc80008400000 */
[----:B------:R-:W-:-:S05]  /*7720*/  FFMA R4, R17, UR8, R4 ;  /* 0x0000000811047c23 */ /* 0x000fca0008000004 */
[----:B------:R-:W-:Y:S02]  /*7730*/  F2FP.SATFINITE.E4M3.F32.PACK_AB_MERGE_C R5, RZ, R4, RZ ;  /* 0x00000004ff05723e */ /* 0x000fe400048070ff */
[----:B------:R-:W-:-:S03]  /*7740*/  PRMT R4, RZ, 0x7610, R4 ;  /* 0x00007610ff047816 */ /* 0x000fc60000000004 */
[----:B------:R0:W-:Y:S01]  /*7750*/  @!P5 STG.E.U8 desc[UR36][R28.64+0x48], R5 ;  /* 0x000048051c00d986 */ /* 0x0001e2000c101124 */
[----:B------:R-:W-:Y:S05]  /*7760*/  @P2 BRA `(.L_x_177) ;  /* 0x0000000000042947 */ /* 0x000fea0003800000 */
[----:B------:R0:W5:Y:S02]  /*7770*/  LDG.E.U8 R4, desc[UR36][R38.64+0x49] ;  /* 0x0000492426047981 */ /* 0x000164000c1e1100 */
.L_x_177:
[----:B------:R-:W-:Y:S05]  /*7780*/  BSYNC B1 ;  /* 0x0000000000017941 */ /* 0x000fea0003800000 */
.L_x_176:
        /* <DEDUP_REMOVED lines=12> */
.L_x_179:
[----:B------:R-:W-:Y:S05]  /*7850*/  BSYNC B1 ;  /* 0x0000000000017941 */ /* 0x000fea0003800000 */
.L_x_178:
        /* <DEDUP_REMOVED lines=12> */
.L_x_181:
[----:B------:R-:W-:Y:S05]  /*7920*/  BSYNC B1 ;  /* 0x0000000000017941 */ /* 0x000fea0003800000 */
.L_x_180:
        /* <DEDUP_REMOVED lines=12> */
.L_x_183:
[----:B------:R-:W-:Y:S05]  /*79f0*/  BSYNC B1 ;  /* 0x0000000000017941 */ /* 0x000fea0003800000 */
.L_x_182:
        /* <DEDUP_REMOVED lines=12> */
.L_x_185:
[----:B------:R-:W-:Y:S05]  /*7ac0*/  BSYNC B1 ;  /* 0x0000000000017941 */ /* 0x000fea0003800000 */
.L_x_184:
        /* <DEDUP_REMOVED lines=12> */
.L_x_187:
[----:B------:R-:W-:Y:S05]  /*7b90*/  BSYNC B1 ;  /* 0x0000000000017941 */ /* 0x000fea0003800000 */
.L_x_186:
        /* <DEDUP_REMOVED lines=12> */
.L_x_189:
[----:B------:R-:W-:Y:S05]  /*7c60*/  BSYNC B1 ;  /* 0x0000000000017941 */ /* 0x000fea0003800000 */
.L_x_188:
        /* <DEDUP_REMOVED lines=12> */
.L_x_191:
[----:B------:R-:W-:Y:S05]  /*7d30*/  BSYNC B1 ;  /* 0x0000000000017941 */ /* 0x000fea0003800000 */
.L_x_190:
        /* <DEDUP_REMOVED lines=12> */
.L_x_193:
[----:B------:R-:W-:Y:S05]  /*7e00*/  BSYNC B1 ;  /* 0x0000000000017941 */ /* 0x000fea0003800000 */
.L_x_192:
[----:B------:R-:W-:Y:S05]  /*7e10*/  @P0 BRA `(.L_x_194) ;  /* 0x0000001400300947 */ /* 0x000fea0003800000 */
[----:B-----5:R-:W-:-:S04]  /*7e20*/  LOP3.LUT R4, R4, 0xff, RZ, 0xc0, !PT ;  /* 0x000000ff04047812 */ /* 0x020fc800078ec0ff */
[----:B------:R-:W-:-:S05]  /*7e30*/  F2FP.F16.E4M3.UNPACK_B R4, R4 ;  /* 0x00000004ff04723e */ /* 0x000fca00020006ff */
[----:B------:R-:W-:-:S05]  /*7e40*/  HADD2.F32 R4, -RZ, R4.H0_H0 ;  /* 0x20000004ff047230 */ /* 0x000fca0000004100 */
[----:B0-----:R-:W-:-:S04]  /*7e50*/  FMUL R5, R4, UR9 ;  /* 0x0000000904057c20 */ /* 0x001fc80008400000 */
[----:B------:R-:W-:-:S05]  /*7e60*/  FFMA R5, R8, UR8, R5 ;  /* 0x0000000808057c23 */ /* 0x000fca0008000005 */
[----:B------:R-:W-:-:S05]  /*7e70*/  F2FP.SATFINITE.E4M3.F32.PACK_AB_MERGE_C R5, RZ, R5, RZ ;  /* 0x00000005ff05723e */ /* 0x000fca00048070ff */
[----:B------:R0:W-:Y:S01]  /*7e80*/  STG.E.U8 desc[UR36][R24.64+0x49], R5 ;  /* 0x0000490518007986 */ /* 0x0001e2000c101124 */
[----:B------:R-:W-:Y:S05]  /*7e90*/  BRA `(.L_x_194) ;  /* 0x0000001400107947 */ /* 0x000fea0003800000 */
.L_x_33:
[----:B------:R-:W-:Y:S01]  /*7ea0*/  ISETP.GE.AND P3, PT, R42, 0x1, PT ;  /* 0x000000012a00780c */ /* 0x000fe20003f66270 */
[----:B------:R-:W-:Y:S01]  /*7eb0*/  FMUL R165, R165, UR8 ;  /* 0x00000008a5a57c20 */ /* 0x000fe20008400000 */
[----:B------:R-:W-:Y:S01]  /*7ec0*/  FMUL R164, R164, UR8 ;  /* 0x00000008a4a47c20 */ /* 0x000fe20008400000 */
[----:B------:R-:W-:Y:S01]  /*7ed0*/  ISETP.GE.AND P2, PT, R42, 0x9, PT ;  /* 0x000000092a00780c */ /* 0x000fe20003f46270 */
[----:B------:R-:W-:Y:S01]  /*7ee0*/  FMUL R163, R163, UR8 ;  /* 0x00000008a3a37c20 */ /* 0x000fe20008400000 */
[C---:B------:R-:W-:Y:S01]  /*7ef0*/  ISETP.LT.OR P0, PT, R37.reuse, 0x1, !P3 ;  /* 0x000000012500780c */ /* 0x040fe20005f01670 */
[----:B------:R-:W-:Y:S01]  /*7f00*/  FMUL R162, R162, UR8 ;  /* 0x00000008a2a27c20 */ /* 0x000fe20008400000 */
[----:B------:R-:W-:Y:S01]  /*7f10*/  ISETP.LT.OR P6, PT, R37, 0x2, !P3 ;  /* 0x000000022500780c */ /* 0x000fe20005fc1670 */
[----:B------:R-:W-:Y:S01]  /*7f20*/  FMUL R161, R161, UR8 ;  /* 0x00000008a1a17c20 */ /* 0x000fe20008400000 */
[----:B------:R-:W-:Y:S01]  /*7f30*/  F2FP.SATFINITE.E4M3.F32.PACK_AB_MERGE_C R165, RZ, R165, RZ ;  /* 0x000000a5ffa5723e */ /* 0x000fe200048070ff */
[----:B------:R-:W-:Y:S01]  /*7f40*/  FMUL R160, R160, UR8 ;  /* 0x00000008a0a07c20 */ /* 0x000fe20008400000 */
[----:B------:R-:W-:Y:S01]  /*7f50*/  F2FP.SATFINITE.E4M3.F32.PACK_AB_MERGE_C R31, RZ, R164, RZ ;  /* 0x000000a4ff1f723e */ /* 0x000fe200048070ff */
[----:B------:R-:W-:Y:S01]  /*7f60*/  FMUL R159, R159, UR8 ;  /* 0x000000089f9f7c20 */ /* 0x000fe20008400000 */
[C---:B------:R-:W-:Y:S01]  /*7f70*/  ISETP.LT.OR P1, PT, R37.reuse, 0x2, !P2 ;  /* 0x000000022500780c */ /* 0x040fe20005721670 */
[----:B------:R-:W-:Y:S01]  /*7f80*/  FMUL R158, R158, UR8 ;  /* 0x000000089e9e7c20 */ /* 0x000fe20008400000 */
[----:B------:R-:W-:Y:S01]  /*7f90*/  ISETP.LT.OR P5, PT, R37, 0x9, !P3 ;  /* 0x000000092500780c */ /* 0x000fe20005fa1670 */
[----:B------:R-:W-:Y:S01]  /*7fa0*/  FMUL R157, R157, UR8 ;  /* 0x000000089d9d7c20 */ /* 0x000fe20008400000 */
[----:B------:R-:W-:Y:S01]  /*7fb0*/  F2FP.SATFINITE.E4M3.F32.PACK_AB_MERGE_C R163, RZ, R163, RZ ;  /* 0x000000a3ffa3723e */ /* 0x000fe200048070ff */
[----:B------:R-:W-:Y:S01]  /*7fc0*/  @!P0 STG.E.U8 desc[UR36][R4.64], R165 ;  /* 0x000000a504008986 */ /* 0x000fe2000c101124 */
[C---:B------:R-:W-:Y:S01]  /*7fd0*/  ISETP.LT.OR P0, PT, R37.reuse, 0x1, !P2 ;  /* 0x000000012500780c */ /* 0x040fe20005701670 */
[----:B------:R-:W-:Y:S01]  /*7fe0*/  FMUL R156, R156, UR8 ;  /* 0x000000089c9c7c20 */ /* 0x000fe20008400000 */
[----:B------:R-:W-:Y:S01]  /*7ff0*/  F2FP.SATFINITE.E4M3.F32.PACK_AB_MERGE_C R33, RZ, R162, RZ ;  /* 0x000000a2ff21723e */ /* 0x000fe200048070ff */
[----:B------:R2:W-:Y:S01]  /*8000*/  @!P6 STG.E.U8 desc[UR36][R4.64+0x1], R31 ;  /* 0x0000011f0400e986 */ /* 0x0005e2000c101124 */
[----:B------:R-:W-:Y:S01]  /*8010*/  ISETP.LT.OR P6, PT, R37, 0xa, !P3 ;  /* 0x0000000a2500780c */ /* 0x000fe20005fc1670 */
[----:B------:R-:W-:Y:S01]  /*8020*/  FMUL R155, R155, UR8 ;  /* 0x000000089b9b7c20 */ /* 0x000fe20008400000 */
[----:B------:R-:W-:Y:S01]  /*8030*/  F2FP.SATFINITE.E4M3.F32.PACK_AB_MERGE_C R161, RZ, R161, RZ ;  /* 0x000000a1ffa1723e */ /* 0x000fe200048070ff */
[----:B------:R3:W-:Y:S01]  /*8040*/  @!P1 STG.E.U8 desc[UR36][R28.64+0x1], R33 ;  /* 0x000001211c009986 */ /* 0x0007e2000c101124 */
[----:B------:R-:W-:Y:S01]  /*8050*/  F2FP.SATFINITE.E4M3.F32.PACK_AB_MERGE_C R35, RZ, R160, RZ ;  /* 0x000000a0ff23723e */ /* 0x000fe200048070ff */
[----:B------:R-:W-:Y:S01]  /*8060*/  FMUL R154, R154, UR8 ;  /* 0x000000089a9a7c20 */ /* 0x000fe20008400000 */
[----:B------:R-:W-:Y:S01]  /*8070*/  ISETP.GE.AND P1, PT, R42, 0x81, PT ;  /* 0x000000812a00780c */ /* 0x000fe20003f26270 */
[----:B------:R-:W-:Y:S01]  /*8080*/  FMUL R153, R153, UR8 ;  /* 0x0000000899997c20 */ /* 0x000fe20008400000 */
[----:B------:R-:W-:Y:S01]  /*8090*/  F2FP.SATFINITE.E4M3.F32.PACK_AB_MERGE_C R159, RZ, R159, RZ ;  /* 0x0000009fff9f723e */ /* 0x000fe200048070ff */
[----:B------:R-:W-:Y:S01]  /*80a0*/  @!P0 STG.E.U8 desc[UR36][R28.64], R163 ;  /* 0x000000a31c008986 */ /* 0x000fe2000c101124 */
[C---:B------:R-:W-:Y:S01]  /*80b0*/  ISETP.LT.OR P0, PT, R37.reuse, 0x9, !P2 ;  /* 0x000000092500780c */ /* 0x040fe20005701670 */
[----:B------:R-:W-:Y:S01]  /*80c0*/  FMUL R152, R152, UR8 ;  /* 0x0000000898987c20 */ /* 0x000fe20008400000 */
[----:B--2---:R-:W-:Y:S01]  /*80d0*/  F2FP.SATFINITE.E4M3.F32.PACK_AB_MERGE_C R31, RZ, R158, RZ ;  /* 0x0000009eff1f723e */ /* 0x004fe200048070ff */
[----:B------:R-:W-:Y:S01]  /*80e0*/  @!P5 STG.E.U8 desc[UR36][R4.64+0x8], R161 ;  /* 0x000008a10400d986 */ /* 0x000fe2000c101124 */
[----:B------:R-:W-:Y:S01]  /*80f0*/  ISETP.LT.OR P5, PT, R37, 0xa, !P2 ;  /* 0x0000000a2500780c */ /* 0x000fe200057a1670 */
[----:B------:R-:W-:Y:S01]  /*8100*/  FMUL R151, R151, UR8 ;  /* 0x0000000897977c20 */ /* 0x000fe20008400000 */
[----:B------:R-:W-:Y:S01]  /*8110*/  F2FP.SATFINITE.E4M3.F32.PACK_AB_MERGE_C R157, RZ, R157, RZ ;  /* 0x0000009dff9d723e */ /* 0x000fe200048070ff */
[----:B------:R-:W-:Y:S01]  /*8120*/  @!P6 STG.E.U8 desc[UR36][R4.64+0x9], R35 ;  /* 0x000009230400e986 */ /* 0x000fe2000c101124 */
[----:B------:R-:W-:Y:S01]  /*8130*/  ISETP.LT.OR P6, PT, R37, 0x1, !P1 ;  /* 0x000000012500780c */ /* 0x000fe20004fc1670 */
[----:B------:R-:W-:Y:S01]  /*8140*/  FMUL R150, R150, UR8 ;  /* 0x0000000896967c20 */ /* 0x000fe20008400000 */
[----:B---3--:R-:W-:Y:S01]  /*8150*/  F2FP.SATFINITE.E4M3.F32.PACK_AB_MERGE_C R33, RZ, R156, RZ ;  /* 0x0000009cff21723e */ /* 0x008fe200048070ff */
[----:B------:R-:W-:Y:S01]  /*8160*/  FMUL R149, R149, UR8 ;  /* 0x0000000895957c20 */ /* 0x000fe20008400000 */
[----:B------:R-:W-:Y:S01]  /*8170*/  F2FP.SATFINITE.E4M3.F32.PACK_AB_MERGE_C R155, RZ, R155, RZ ;  /* 0x0000009bff9b723e */ /* 0x000fe200048070ff */
[----:B------:R-:W-:Y:S01]  /*8180*/  @!P0 STG.E.U8 desc[UR36][R28.64+0x8], R159 ;  /* 0x0000089f1c008986 */ /* 0x000fe2000c101124 */
[----:B------:R-:W-:Y:S01]  /*8190*/  ISETP.GE.AND P0, PT, R42, 0x89, PT ;  /* 0x000000892a00780c */ /* 0x000fe20003f06270 */
[----:B------:R-:W-:Y:S01]  /*81a0*/  FMUL R148, R148, UR8 ;  /* 0x0000000894947c20 */ /* 0x000fe20008400000 */
[----:B------:R-:W-:Y:S01]  /*81b0*/  F2FP.SATFINITE.E4M3.F32.PACK_AB_MERGE_C R153, RZ, R153, RZ ;  /* 0x00000099ff99723e */ /* 0x000fe200048070ff */
[----:B------:R2:W-:Y:S01]  /*81c0*/  @!P5 STG.E.U8 desc[UR36][R28.64+0x9], R31 ;  /* 0x0000091f1c00d986 */ /* 0x0005e2000c101124 */
[----:B------:R-:W-:Y:S01]  /*81d0*/  ISETP.LT.OR P5, PT, R37, 0x2, !P1 ;  /* 0x000000022500780c */ /* 0x000fe20004fa1670 */
[----:B------:R-:W-:Y:S01]  /*81e0*/  FMUL R147, R147, UR8 ;  /* 0x0000000893937c20 */ /* 0x000fe20008400000 */
[----:B------:R-:W-:Y:S01]  /*81f0*/  F2FP.SATFINITE.E4M3.F32.PACK_AB_MERGE_C R151, RZ, R151, RZ ;  /* 0x00000097ff97723e */ /* 0x000fe200048070ff */
[----:B------:R-:W-:Y:S01]  /*8200*/  @!P6 STG.E.U8 desc[UR36][R26.64], R157 ;  /* 0x0000009d1a00e986 */ /* 0x000fe2000c101124 */
[----:B------:R-:W-:Y:S01]  /*8210*/  ISETP.LT.OR P6, PT, R37, 0x1, !P0 ;  /* 0x000000012500780c */ /* 0x000fe200047c1670 */
[----:B------:R-:W-:Y:S01]  /*8220*/  FMUL R146, R146, UR8 ;  /* 0x0000000892927c20 */ /* 0x000fe20008400000 */
[----:B------:R-:W-:Y:S01]  /*8230*/  F2FP.SATFINITE.E4M3.F32.PACK_AB_MERGE_C R149, RZ, R149, RZ ;  /* 0x00000095ff95723e */ /* 0x000fe200048070ff */
[----:B------:R-:W-:Y:S01]  /*8240*/  FMUL R145, R145, UR8 ;  /* 0x0000000891917c20 */ /* 0x000fe20008400000 */
[----:B------:R-:W-:Y:S01]  /*8250*/  F2FP.SATFINITE.E4M3.F32.PACK_AB_MERGE_C R147, RZ, R147, RZ ;  /* 0x00000093ff93723e */ /* 0x000fe200048070ff */
[----:B------:R-:W-:Y:S01]  /*8260*/  FMUL R144, R144, UR8 ;  /* 0x0000000890907c20 */ /* 0x000fe20008400000 */
[----:B------:R-:W-:Y:S01]  /*8270*/  FMUL R143, R143, UR8 ;  /* 0x000000088f8f7c20 */ /* 0x000fe20008400000 */
[----:B--2---:R-:W-:Y:S01]  /*8280*/  F2FP.SATFINITE.E4M3.F32.PACK_AB_MERGE_C R31, RZ, R154, RZ ;  /* 0x0000009aff1f723e */ /* 0x004fe200048070ff */
[----:B------:R-:W-:Y:S01]  /*8290*/  FMUL R142, R142, UR8 ;  /* 0x000000088e8e7c20 */ /* 0x000fe20008400000 */
        /* <DEDUP_REMOVED lines=129> */
[----:B------:R-:W-:Y:S01]  /*8ab0*/  FMUL R8, R8, UR8 ;  /* 0x0000000808087c20 */ /* 0x000fe20008400000 */
[----:B------:R-:W-:Y:S01]  /*8ac0*/  @!P6 STG.E.U8 desc[UR36][R26.64+0x18], R137 ;  /* 0x000018891a00e986 */ /* 0x000fe2000c101124 */
[----:B------:R-:W-:-:S02]  /*8ad0*/  ISETP.LT.OR P6, PT, R37, 0x19, !P0 ;  /* 0x000000192500780c */ /* 0x000fc400047c1670 */
[----:B------:R-:W-:Y:S02]  /*8ae0*/  F2FP.SATFINITE.E4M3.F32.PACK_AB_MERGE_C R11, RZ, R11, RZ ;  /* 0x0000000bff0b723e */ /* 0x000fe400048070ff */
[----:B------:R-:W-:Y:S02]  /*8af0*/  F2FP.SATFINITE.E4M3.F32.PACK_AB_MERGE_C R7, RZ, R7, RZ ;  /* 0x00000007ff07723e */ /* 0x000fe400048070ff */
[----:B------:R-:W-:Y:S02]  /*8b00*/  F2FP.SATFINITE.E4M3.F32.PACK_AB_MERGE_C R9, RZ, R9, RZ ;  /* 0x00000009ff09723e */ /* 0x000fe400048070ff */
[----:B--2---:R-:W-:Y:S01]  /*8b10*/  F2FP.SATFINITE.E4M3.F32.PACK_AB_MERGE_C R31, RZ, R134, RZ ;  /* 0x00000086ff1f723e */ /* 0x004fe200048070ff */
[----:B------:R2:W-:Y:S01]  /*8b20*/  @!P5 STG.E.U8 desc[UR36][R26.64+0x19], R33 ;  /* 0x000019211a00d986 */ /* 0x0005e2000c101124 */
[----:B------:R-:W-:-:S03]  /*8b30*/  ISETP.LT.OR P5, PT, R37, 0x1a, !P0 ;  /* 0x0000001a2500780c */ /* 0x000fc600047a1670 */
[----:B------:R-:W-:Y:S01]  /*8b40*/  @!P6 STG.E.U8 desc[UR36][R24.64+0x18], R135 ;  /* 0x000018871800e986 */ /* 0x000fe2000c101124 */
[----:B------:R-:W-:Y:S02]  /*8b50*/  ISETP.LT.OR P6, PT, R37, 0x21, !P3 ;  /* 0x000000212500780c */ /* 0x000fe40005fc1670 */
[----:B--2---:R-:W-:-:S07]  /*8b60*/  F2FP.SATFINITE.E4M3.F32.PACK_AB_MERGE_C R33, RZ, R132, RZ ;  /* 0x00000084ff21723e */ /* 0x004fce00048070ff */
        /* <DEDUP_REMOVED lines=77> */
[----:B------:R3:W-:Y:S01]  /*9040*/  @!P6 STG.E.U8 desc[UR36][R24.64+0x38], R23 ;  /* 0x000038171800e986 */ /* 0x0007e2000c101124 */
[----:B------:R-:W-:Y:S02]  /*9050*/  ISETP.LT.OR P6, PT, R37, 0x41, !P3 ;  /* 0x000000412500780c */ /* 0x000fe40005fc1670 */
[----:B--2---:R-:W-:-:S07]  /*9060*/  F2FP.SATFINITE.E4M3.F32.PACK_AB_MERGE_C R33, RZ, R20, RZ ;  /* 0x00000014ff21723e */ /* 0x004fce00048070ff */
[----:B------:R-:W-:Y:S01]  /*9070*/  @!P5 STG.E.U8 desc[UR36][R24.64+0x39], R31 ;  /* 0x0000391f1800d986 */ /* 0x000fe2000c101124 */
[C---:B------:R-:W-:Y:S02]  /*9080*/  ISETP.LT.OR P5, PT, R37.reuse, 0x42, !P3 ;  /* 0x000000422500780c */ /* 0x040fe40005fa1670 */
[----:B---3--:R-:W-:Y:S01]  /*9090*/  F2FP.SATFINITE.E4M3.F32.PACK_AB_MERGE_C R23, RZ, R16, RZ ;  /* 0x00000010ff17723e */ /* 0x008fe200048070ff */
[----:B------:R2:W-:Y:S01]  /*90a0*/  @!P6 STG.E.U8 desc[UR36][R4.64+0x40], R21 ;  /* 0x000040150400e986 */ /* 0x0005e2000c101124 */
[----:B------:R-:W-:-:S09]  /*90b0*/  ISETP.LT.OR P6, PT, R37, 0x41, !P2 ;  /* 0x000000412500780c */ /* 0x000fd200057c1670 */
[----:B------:R-:W-:Y:S01]  /*90c0*/  @!P5 STG.E.U8 desc[UR36][R4.64+0x41], R33 ;  /* 0x000041210400d986 */ /* 0x000fe2000c101124 */
[C---:B------:R-:W-:Y:S02]  /*90d0*/  ISETP.LT.OR P5, PT, R37.reuse, 0x42, !P2 ;  /* 0x000000422500780c */ /* 0x040fe400057a1670 */
[----:B--2---:R-:W-:Y:S01]  /*90e0*/  F2FP.SATFINITE.E4M3.F32.PACK_AB_MERGE_C R21, RZ, R18, RZ ;  /* 0x00000012ff15723e */ /* 0x004fe200048070ff */
[----:B------:R2:W-:Y:S01]  /*90f0*/  @!P6 STG.E.U8 desc[UR36][R28.64+0x40], R19 ;  /* 0x000040131c00e986 */ /* 0x0005e2000c101124 */
[C---:B------:R-:W-:Y:S02]  /*9100*/  ISETP.LT.OR P6, PT, R37.reuse, 0x49, !P3 ;  /* 0x000000492500780c */ /* 0x040fe40005fc1670 */
[----:B------:R-:W-:-:S07]  /*9110*/  ISETP.LT.OR P3, PT, R37, 0x4a, !P3 ;  /* 0x0000004a2500780c */ /* 0x000fce0005f61670 */
[----:B------:R-:W-:Y:S01]  /*9120*/  @!P5 STG.E.U8 desc[UR36][R28.64+0x41], R21 ;  /* 0x000041151c00d986 */ /* 0x000fe2000c101124 */
[C---:B------:R-:W-:Y:S02]  /*9130*/  ISETP.LT.OR P5, PT, R37.reuse, 0x49, !P2 ;  /* 0x000000492500780c */ /* 0x040fe400057a1670 */
[C---:B------:R-:W-:Y:S01]  /*9140*/  ISETP.LT.OR P2, PT, R37.reuse, 0x4a, !P2 ;  /* 0x0000004a2500780c */ /* 0x040fe20005741670 */
[----:B------:R3:W-:Y:S01]  /*9150*/  @!P6 STG.E.U8 desc[UR36][R4.64+0x48], R15 ;  /* 0x0000480f0400e986 */ /* 0x0007e2000c101124 */
[C---:B------:R-:W-:Y:S02]  /*9160*/  ISETP.LT.OR P6, PT, R37.reuse, 0x41, !P1 ;  /* 0x000000412500780c */ /* 0x040fe40004fc1670 */
[----:B--2---:R-:W-:Y:S01]  /*9170*/  F2FP.SATFINITE.E4M3.F32.PACK_AB_MERGE_C R19, RZ, R14, RZ ;  /* 0x0000000eff13723e */ /* 0x004fe200048070ff */
[----:B------:R2:W-:Y:S01]  /*9180*/  @!P3 STG.E.U8 desc[UR36][R4.64+0x49], R23 ;  /* 0x000049170400b986 */ /* 0x0005e2000c101124 */
[----:B------:R-:W-:-:S05]  /*9190*/  ISETP.LT.OR P3, PT, R37, 0x42, !P1 ;  /* 0x000000422500780c */ /* 0x000fca0004f61670 */
[----:B------:R-:W-:Y:S01]  /*91a0*/  @!P5 STG.E.U8 desc[UR36][R28.64+0x48], R17 ;  /* 0x000048111c00d986 */ /* 0x000fe2000c101124 */
[C---:B------:R-:W-:Y:S02]  /*91b0*/  ISETP.LT.OR P5, PT, R37.reuse, 0x41, !P0 ;  /* 0x000000412500780c */ /* 0x040fe400047a1670 */
[----:B---3--:R-:W-:Y:S01]  /*91c0*/  F2FP.SATFINITE.E4M3.F32.PACK_AB_MERGE_C R15, RZ, R8, RZ ;  /* 0x00000008ff0f723e */ /* 0x008fe200048070ff */
[----:B------:R-:W-:Y:S01]  /*91d0*/  @!P2 STG.E.U8 desc[UR36][R28.64+0x49], R19 ;  /* 0x000049131c00a986 */ /* 0x000fe2000c101124 */
[C---:B------:R-:W-:Y:S02]  /*91e0*/  ISETP.LT.OR P2, PT, R37.reuse, 0x49, !P1 ;  /* 0x000000492500780c */ /* 0x040fe40004f41670 */
[----:B--2---:R-:W-:Y:S01]  /*91f0*/  F2FP.SATFINITE.E4M3.F32.PACK_AB_MERGE_C R5, RZ, R12, RZ ;  /* 0x0000000cff05723e */ /* 0x004fe200048070ff */
[----:B------:R2:W-:Y:S01]  /*9200*/  @!P6 STG.E.U8 desc[UR36][R26.64+0x40], R13 ;  /* 0x0000400d1a00e986 */ /* 0x0005e2000c101124 */
[C---:B------:R-:W-:Y:S02]  /*9210*/  ISETP.LT.OR P6, PT, R37.reuse, 0x42, !P0 ;  /* 0x000000422500780c */ /* 0x040fe400047c1670 */
[C---:B------:R-:W-:Y:S01]  /*9220*/  ISETP.LT.OR P1, PT, R37.reuse, 0x4a, !P1 ;  /* 0x0000004a2500780c */ /* 0x040fe20004f21670 */
[----:B------:R3:W-:Y:S01]  /*9230*/  @!P3 STG.E.U8 desc[UR36][R26.64+0x41], R5 ;  /* 0x000041051a00b986 */ /* 0x0007e2000c101124 */
[----:B------:R-:W-:-:S02]  /*9240*/  ISETP.LT.OR P3, PT, R37, 0x49, !P0 ;  /* 0x000000492500780c */ /* 0x000fc40004761670 */
[----:B------:R-:W-:Y:S01]  /*9250*/  ISETP.LT.OR P0, PT, R37, 0x4a, !P0 ;  /* 0x0000004a2500780c */ /* 0x000fe20004701670 */
[----:B------:R4:W-:Y:S01]  /*9260*/  @!P5 STG.E.U8 desc[UR36][R24.64+0x40], R11 ;  /* 0x0000400b1800d986 */ /* 0x0009e2000c101124 */
[----:B--2---:R-:W-:Y:S02]  /*9270*/  F2FP.SATFINITE.E4M3.F32.PACK_AB_MERGE_C R13, RZ, R6, RZ ;  /* 0x00000006ff0d723e */ /* 0x004fe400048070ff */
[----:B---3--:R-:W-:-:S05]  /*9280*/  F2FP.SATFINITE.E4M3.F32.PACK_AB_MERGE_C R5, RZ, R10, RZ ;  /* 0x0000000aff05723e */ /* 0x008fca00048070ff */
[----:B------:R4:W-:Y:S04]  /*9290*/  @!P6 STG.E.U8 desc[UR36][R24.64+0x41], R5 ;  /* 0x000041051800e986 */ /* 0x0009e8000c101124 */
[----:B------:R4:W-:Y:S04]  /*92a0*/  @!P2 STG.E.U8 desc[UR36][R26.64+0x48], R7 ;  /* 0x000048071a00a986 */ /* 0x0009e8000c101124 */
[----:B------:R4:W-:Y:S04]  /*92b0*/  @!P1 STG.E.U8 desc[UR36][R26.64+0x49], R13 ;  /* 0x0000490d1a009986 */ /* 0x0009e8000c101124 */
[----:B------:R4:W-:Y:S04]  /*92c0*/  @!P3 STG.E.U8 desc[UR36][R24.64+0x48], R9 ;  /* 0x000048091800b986 */ /* 0x0009e8000c101124 */
[----:B------:R4:W-:Y:S02]  /*92d0*/  @!P0 STG.E.U8 desc[UR36][R24.64+0x49], R15 ;  /* 0x0000490f18008986 */ /* 0x0009e4000c101124 */
.L_x_194:
[----:B------:R-:W-:Y:S05]  /*92e0*/  BSYNC B0 ;  /* 0x0000000000007941 */ /* 0x000fea0003800000 */
.L_x_32:
[----:B------:R-:W-:Y:S01]  /*92f0*/  ULDC UR12, c[0x0][0xc] ;  /* 0x00000300000c7ab9 */ /* 0x000fe20000000800 */
[----:B------:R-:W-:Y:S01]  /*9300*/  ULDC UR13, c[0x0][0x10] ;  /* 0x00000400000d7ab9 */ /* 0x000fe20000000800 */
[----:B0---4-:R-:W0:Y:S01]  /*9310*/  LDC R5, c[0x0][0x14] ;  /* 0x00000500ff057b82 */ /* 0x011e220000000800 */
[----:B------:R-:W-:Y:S01]  /*9320*/  UIMAD.WIDE.U32 UR12, UR12, UR13, URZ ;  /* 0x0000000d0c0c72a5 */ /* 0x000fe2000f8e003f */
[----:B-----5:R-:W-:Y:S01]  /*9330*/  PRMT R4, RZ, 0x7610, R4 ;  /* 0x00007610ff047816 */ /* 0x020fe20000000004 */
[----:B------:R-:W-:-:S04]  /*9340*/  UMOV UR14, 0xffffffff ;  /* 0xffffffff000e7882 */ /* 0x000fc80000000000 */
[----:B0-----:R-:W-:-:S04]  /*9350*/  IMAD.WIDE.U32 R2, R5, UR12, R2 ;  /* 0x0000000c05027c25 */ /* 0x001fc8000f8e0002 */
[----:B------:R-:W-:Y:S01]  /*9360*/  IMAD R5, R5, UR13, RZ ;  /* 0x0000000d05057c24 */ /* 0x000fe2000f8e02ff */
[----:B------:R-:W-:Y:S02]  /*9370*/  ULDC.64 UR12, c[0x0][0x650] ;  /* 0x00019400000c7ab9 */ /* 0x000fe40000000a00 */
[----:B------:R-:W-:Y:S01]  /*9380*/  ISETP.GE.U32.AND P0, PT, R2, UR12, PT ;  /* 0x0000000c02007c0c */ /* 0x000fe2000bf06070 */
[----:B------:R-:W-:Y:S02]  /*9390*/  IMAD.IADD R3, R3, 0x1, R5 ;  /* 0x0000000103037824 */ /* 0x000fe400078e0205 */
[----:B------:R-:W-:-:S03]  /*93a0*/  IMAD.MOV.U32 R5, RZ, RZ, -0x1 ;  /* 0xffffffffff057424 */ /* 0x000fc600078e00ff */
[----:B------:R-:W-:-:S13]  /*93b0*/  ISETP.GE.U32.AND.EX P0, PT, R3, UR13, PT, P0 ;  /* 0x0000000d03007c0c */ /* 0x000fda000bf06100 */
[----:B------:R-:W-:Y:S05]  /*93c0*/  @P0 BRA `(.L_x_195) ;  /* 0x0000000400600947 */ /* 0x000fea0003800000 */
[----:B------:R-:W0:Y:S01]  /*93d0*/  S2R R16, SR_CTAID.X ;  /* 0x0000000000107919 */ /* 0x000e220000002500 */
[----:B------:R-:W4:Y:S01]  /*93e0*/  LDC.64 R10, c[0x0][0x628] ;  /* 0x00018a00ff0a7b82 */ /* 0x000f220000000a00 */
[----:B------:R-:W-:Y:S01]  /*93f0*/  ULDC UR6, c[0x0][0x150] ;  /* 0x0000540000067ab9 */ /* 0x000fe20000000800 */
[----:B------:R-:W-:Y:S01]  /*9400*/  IMAD.MOV.U32 R8, RZ, RZ, R2 ;  /* 0x000000ffff087224 */ /* 0x000fe200078e0002 */
[----:B------:R-:W0:Y:S01]  /*9410*/  S2R R18, SR_CTAID.Y ;  /* 0x0000000000127919 */ /* 0x000e220000002600 */
[----:B------:R-:W-:-:S04]  /*9420*/  IMAD.MOV.U32 R9, RZ, RZ, R3 ;  /* 0x000000ffff097224 */ /* 0x000fc800078e0003 */
[----:B------:R-:W1:Y:S08]  /*9430*/  LDC R19, c[0x0][0x144] ;  /* 0x00005100ff137b82 */ /* 0x000e700000000800 */
[----:B------:R-:W1:Y:S08]  /*9440*/  LDC R12, c[0x0][0x630] ;  /* 0x00018c00ff0c7b82 */ /* 0x000e700000000800 */
[----:B------:R-:W1:Y:S01]  /*9450*/  LDC.64 R14, c[0x0][0x620] ;  /* 0x00018800ff0e7b82 */ /* 0x000e620000000a00 */
[----:B----4-:R-:W-:-:S04]  /*9460*/  ISETP.NE.U32.AND P0, PT, R10, RZ, PT ;  /* 0x000000ff0a00720c */ /* 0x010fc80003f05070 */
[----:B------:R-:W-:Y:S02]  /*9470*/  ISETP.NE.AND.EX P0, PT, R11, RZ, PT, P0 ;  /* 0x000000ff0b00720c */ /* 0x000fe40003f05300 */
[----:B0-----:R-:W-:-:S05]  /*9480*/  I2FP.F32.U32 R4, R16 ;  /* 0x0000001000047245 */ /* 0x001fca0000201000 */
[----:B------:R-:W-:-:S04]  /*9490*/  FMUL R4, R4, UR6 ;  /* 0x0000000604047c20 */ /* 0x000fc80008400000 */
[----:B------:R0:W4:Y:S02]  /*94a0*/  F2I.U32.TRUNC.NTZ R17, R4 ;  /* 0x0000000400117305 */ /* 0x000124000020f000 */
[----:B------:R-:W-:Y:S05]  /*94b0*/  @!P0 BRA `(.L_x_196) ;  /* 0x0000000000288947 */ /* 0x000fea0003800000 */
[----:B------:R-:W5:Y:S02]  /*94c0*/  LDC R5, c[0x0][0x634] ;  /* 0x00018d00ff057b82 */ /* 0x000f640000000800 */
[----:B-----5:R-:W-:-:S05]  /*94d0*/  IADD3 R9, P0, R2, R5, RZ ;  /* 0x0000000502097210 */ /* 0x020fca0007f1e0ff */
[----:B------:R-:W-:-:S04]  /*94e0*/  IMAD.X R13, RZ, RZ, R3, P0 ;  /* 0x000000ffff0d7224 */ /* 0x000fc800000e0603 */
[----:B0-----:R-:W-:-:S04]  /*94f0*/  IMAD.WIDE.U32 R4, R13, R10, RZ ;  /* 0x0000000a0d047225 */ /* 0x001fc800078e00ff */
[----:B------:R-:W-:-:S04]  /*9500*/  IMAD.WIDE.U32 R6, P0, R9, R11, R4 ;  /* 0x0000000b09067225 */ /* 0x000fc80007800004 */
[----:B------:R-:W-:-:S04]  /*9510*/  IMAD.WIDE.U32 R4, R9, R10, RZ ;  /* 0x0000000a09047225 */ /* 0x000fc800078e00ff */
[----:B------:R-:W-:Y:S01]  /*9520*/  IMAD.X R9, RZ, RZ, RZ, P0 ;  /* 0x000000ffff097224 */ /* 0x000fe200000e06ff */
[----:B------:R-:W-:Y:S01]  /*9530*/  IADD3 RZ, P0, R5, R6, RZ ;  /* 0x0000000605ff7210 */ /* 0x000fe20007f1e0ff */
[----:B------:R-:W-:-:S04]  /*9540*/  IMAD.MOV.U32 R8, RZ, RZ, R7 ;  /* 0x000000ffff087224 */ /* 0x000fc800078e0007 */
[----:B------:R-:W-:-:S08]  /*9550*/  IMAD.WIDE.U32.X R8, R13, R11, R8, P0 ;  /* 0x0000000b0d087225 */ /* 0x000fd000000e0408 */
.L_x_196:
[----:B------:R-:W5:Y:S01]  /*9560*/  LDC.64 R24, c[0x0][0x640] ;  /* 0x00019000ff187b82 */ /* 0x000f620000000a00 */
[-C--:B-1----:R-:W-:Y:S01]  /*9570*/  SHF.R.U64 R27, R8, R12.reuse, R9 ;  /* 0x0000000c081b7219 */ /* 0x082fe20000001209 */
[----:B----4-:R-:W-:Y:S01]  /*9580*/  IMAD.MOV R17, RZ, RZ, -R17 ;  /* 0x000000ffff117224 */ /* 0x010fe200078e0a11 */
[----:B0-----:R-:W-:Y:S01]  /*9590*/  SHF.R.U32.HI R4, RZ, R12, R9 ;  /* 0x0000000cff047219 */ /* 0x001fe20000011609 */
[----:B------:R-:W-:Y:S01]  /*95a0*/  ULDC UR6, c[0x0][0x154] ;  /* 0x0000550000067ab9 */ /* 0x000fe20000000800 */
[----:B------:R-:W-:Y:S01]  /*95b0*/  IADD3 R7, P0, RZ, -R27, RZ ;  /* 0x8000001bff077210 */ /* 0x000fe20007f1e0ff */
[----:B------:R-:W-:Y:S02]  /*95c0*/  IMAD R17, R19, R17, R16 ;  /* 0x0000001113117224 */ /* 0x000fe400078e0210 */
[----:B------:R-:W0:Y:S01]  /*95d0*/  LDC R8, c[0x0][0x618] ;  /* 0x00018600ff087b82 */ /* 0x000e220000000800 */
[----:B------:R-:W-:Y:S02]  /*95e0*/  IMAD.MOV.U32 R9, RZ, RZ, 0x1 ;  /* 0x00000001ff097424 */ /* 0x000fe400078e00ff */
[----:B------:R-:W-:-:S04]  /*95f0*/  IMAD.X R5, RZ, RZ, ~R4, P0 ;  /* 0x000000ffff057224 */ /* 0x000fc800000e0e04 */
[-C--:B------:R-:W-:Y:S01]  /*9600*/  IMAD R6, R5, R14.reuse, RZ ;  /* 0x0000000e05067224 */ /* 0x080fe200078e02ff */
[----:B------:R-:W1:Y:S01]  /*9610*/  LDC R20, c[0x0][0x608] ;  /* 0x00018200ff147b82 */ /* 0x000e620000000800 */
[----:B------:R-:W-:-:S04]  /*9620*/  IMAD.WIDE.U32 R4, R7, R14, R2 ;  /* 0x0000000e07047225 */ /* 0x000fc800078e0002 */
[----:B------:R-:W-:Y:S01]  /*9630*/  IMAD R7, R7, R15, R6 ;  /* 0x0000000f07077224 */ /* 0x000fe200078e0206 */
[----:B------:R-:W-:Y:S02]  /*9640*/  I2FP.F32.U32 R6, R18 ;  /* 0x0000001200067245 */ /* 0x000fe40000201000 */
[----:B------:R-:W4:Y:S01]  /*9650*/  LDC R22, c[0x0][0x658] ;  /* 0x00019600ff167b82 */ /* 0x000f220000000800 */
[----:B------:R-:W-:Y:S01]  /*9660*/  IMAD.IADD R5, R5, 0x1, R7 ;  /* 0x0000000105057824 */ /* 0x000fe200078e0207 */
[----:B-----5:R-:W-:Y:S01]  /*9670*/  ISETP.NE.U32.AND P0, PT, R24, RZ, PT ;  /* 0x000000ff1800720c */ /* 0x020fe20003f05070 */
[----:B------:R-:W-:Y:S01]  /*9680*/  FMUL R6, R6, UR6 ;  /* 0x0000000606067c20 */ /* 0x000fe20008400000 */
[----:B------:R-:W-:Y:S02]  /*9690*/  IMAD.MOV.U32 R7, RZ, RZ, -0x1 ;  /* 0xffffffffff077424 */ /* 0x000fe400078e00ff */
[----:B------:R-:W-:Y:S01]  /*96a0*/  ISETP.NE.AND.EX P0, PT, R25, RZ, PT, P0 ;  /* 0x000000ff1900720c */ /* 0x000fe20003f05300 */
[----:B------:R1:W2:Y:S01]  /*96b0*/  F2I.U32.TRUNC.NTZ R13, R6 ;  /* 0x00000006000d7305 */ /* 0x0002a2000020f000 */
[----:B------:R-:W2:Y:S01]  /*96c0*/  LDC R15, c[0x0][0x148] ;  /* 0x00005200ff0f7b82 */ /* 0x000ea20000000800 */
[----:B0-----:R-:W-:-:S02]  /*96d0*/  SHF.R.U64 R12, R4, R8, R5 ;  /* 0x00000008040c7219 */ /* 0x001fc40000001205 */
[----:B------:R-:W-:-:S05]  /*96e0*/  SHF.R.U32.HI R5, RZ, R8, R5 ;  /* 0x00000008ff057219 */ /* 0x000fca0000011605 */
[----:B------:R-:W0:Y:S01]  /*96f0*/  LDC R16, c[0x0][0x600] ;  /* 0x00018000ff107b82 */ /* 0x000e220000000800 */
[-CC-:B-1----:R-:W-:Y:S02]  /*9700*/  SHF.R.U64 R10, R12, R20.reuse, R5.reuse ;  /* 0x000000140c0a7219 */ /* 0x182fe40000001205 */
[----:B------:R-:W-:-:S05]  /*9710*/  SHF.R.U32.HI R5, RZ, R20, R5 ;  /* 0x00000014ff057219 */ /* 0x000fca0000011605 */
[----:B------:R-:W1:Y:S01]  /*9720*/  LDC R21, c[0x0][0x648] ;  /* 0x00019200ff157b82 */ /* 0x000e620000000800 */
[-CC-:B----4-:R-:W-:Y:S02]  /*9730*/  SHF.R.U64 R14, R10, R22.reuse, R5.reuse ;  /* 0x000000160a0e7219 */ /* 0x190fe40000001205 */
[-C--:B------:R-:W-:Y:S02]  /*9740*/  SHF.L.U32 R7, R7, R22.reuse, RZ ;  /* 0x0000001607077219 */ /* 0x080fe400000006ff */
[-C--:B------:R-:W-:Y:S01]  /*9750*/  SHF.R.U32.HI R5, RZ, R22.reuse, R5 ;  /* 0x00000016ff057219 */ /* 0x080fe20000011605 */
[----:B------:R-:W-:Y:S01]  /*9760*/  IMAD.MOV.U32 R4, RZ, RZ, R14 ;  /* 0x000000ffff047224 */ /* 0x000fe200078e000e */
[----:B------:R-:W-:Y:S01]  /*9770*/  SHF.L.U32 R36, R9, R22, RZ ;  /* 0x0000001609247219 */ /* 0x000fe200000006ff */
[----:B------:R-:W4:Y:S01]  /*9780*/  LDC R23, c[0x0][0x638] ;  /* 0x00018e00ff177b82 */ /* 0x000f220000000800 */
[----:B------:R-:W-:-:S07]  /*9790*/  LOP3.LUT R19, RZ, R7, RZ, 0x33, !PT ;  /* 0x00000007ff137212 */ /* 0x000fce00078e33ff */
[----:B------:R-:W0:Y:S01]  /*97a0*/  LDC R26, c[0x0][0x610] ;  /* 0x00018400ff1a7b82 */ /* 0x000e220000000800 */
[----:B------:R-:W-:Y:S05]  /*97b0*/  @!P0 BRA `(.L_x_197) ;  /* 0x0000000000288947 */ /* 0x000fea0003800000 */
[----:B------:R-:W5:Y:S02]  /*97c0*/  LDC R9, c[0x0][0x64c] ;  /* 0x00019300ff097b82 */ /* 0x000f640000000800 */
[----:B-----5:R-:W-:-:S05]  /*97d0*/  IADD3 R9, P0, R14, R9, RZ ;  /* 0x000000090e097210 */ /* 0x020fca0007f1e0ff */
        /* <DEDUP_REMOVED lines=8> */
.L_x_197:
[----:B-1----:R-:W-:Y:S01]  /*9860*/  SHF.R.U64 R4, R4, R21, R5 ;  /* 0x0000001504047219 */ /* 0x002fe20000001205 */
[----:B0-----:R-:W-:Y:S01]  /*9870*/  VIADD R7, R16, 0xffffffff ;  /* 0xffffffff10077836 */ /* 0x001fe20000000000 */
[----:B------:R-:W-:Y:S01]  /*9880*/  LOP3.LUT R9, R10, R19, RZ, 0xc0, !PT ;  /* 0x000000130a097212 */ /* 0x000fe200078ec0ff */
[----:B--2---:R-:W-:Y:S01]  /*9890*/  IMAD.MOV R13, RZ, RZ, -R13 ;  /* 0x000000ffff0d7224 */ /* 0x004fe200078e0a0d */
[----:B------:R-:W-:Y:S01]  /*98a0*/  R2UR UR14, R27 ;  /* 0x000000001b0e72ca */ /* 0x000fe200000e0000 */
[----:B------:R-:W-:Y:S01]  /*98b0*/  IMAD.MOV R5, RZ, RZ, -R4 ;  /* 0x000000ffff057224 */ /* 0x000fe200078e0a04 */
[----:B------:R-:W-:Y:S01]  /*98c0*/  LOP3.LUT R7, R12, R7, RZ, 0xc0, !PT ;  /* 0x000000070c077212 */ /* 0x000fe200078ec0ff */
[----:B------:R-:W-:Y:S02]  /*98d0*/  IMAD R36, R36, R4, R9 ;  /* 0x0000000424247224 */ /* 0x000fe400078e0209 */
[----:B------:R-:W-:Y:S02]  /*98e0*/  @P4 IMAD R17, R15, R13, R18 ;  /* 0x0000000d0f114224 */ /* 0x000fe400078e0212 */
[----:B----4-:R-:W-:-:S02]  /*98f0*/  IMAD R4, R5, R23, R14 ;  /* 0x0000001705047224 */ /* 0x010fc400078e020e */
[----:B------:R-:W-:Y:S02]  /*9900*/  IMAD R36, R36, R26, R17 ;  /* 0x0000001a24247224 */ /* 0x000fe400078e0211 */
[----:B------:R-:W-:Y:S02]  /*9910*/  IMAD R7, R4, R16, R7 ;  /* 0x0000001004077224 */ /* 0x000fe400078e0207 */
[----:B------:R-:W-:-:S03]  /*9920*/  IMAD.MOV.U32 R4, RZ, RZ, 0x1 ;  /* 0x00000001ff047424 */ /* 0x000fc600078e00ff */
[----:B------:R-:W-:Y:S02]  /*9930*/  SEL R5, R7, R36, !P4 ;  /* 0x0000002407057207 */ /* 0x000fe40006000000 */
[----:B------:R-:W-:-:S07]  /*9940*/  SEL R36, R36, R7, !P4 ;  /* 0x0000000724247207 */ /* 0x000fce0006000000 */
.L_x_195:
[----:B------:R-:W-:Y:S01]  /*9950*/  LOP3.LUT P0, RZ, R4, 0xff, RZ, 0xc0, !PT ;  /* 0x000000ff04ff7812 */ /* 0x000fe2000780c0ff */
[----:B------:R-:W-:-:S12]  /*9960*/  IMAD.MOV.U32 R4, RZ, RZ, R36 ;  /* 0x000000ffff047224 */ /* 0x000fd800078e0024 */
[----:B------:R-:W-:Y:S05]  /*9970*/  @P0 BRA `(.L_x_198) ;  /* 0xffffff78001c0947 */ /* 0x000fea000383ffff */
[----:B------:R-:W-:Y:S05]  /*9980*/  EXIT ;  /* 0x000000000000794d */ /* 0x000fea0003800000 */
.L_x_4:
[----:B0-----:R-:W-:Y:S01]  /*9990*/  ULDC.64 UR4, c[0x0][0x650] ;  /* 0x0001940000047ab9 */ /* 0x001fe20000000a00 */
[----:B------:R-:W-:Y:S01]  /*99a0*/  PRMT R4, RZ, 0x7610, R4 ;  /* 0x00007610ff047816 */ /* 0x000fe20000000004 */
[----:B------:R-:W-:Y:S01]  /*99b0*/  IMAD.MOV.U32 R5, RZ, RZ, -0x1 ;  /* 0xffffffffff057424 */ /* 0x000fe200078e00ff */
[----:B------:R-:W-:Y:S01]  /*99c0*/  ISETP.GE.U32.AND P0, PT, R2, UR4, PT ;  /* 0x0000000402007c0c */ /* 0x000fe2000bf06070 */
[----:B------:R-:W-:Y:S02]  /*99d0*/  IMAD.MOV.U32 R9, RZ, RZ, -0x1 ;  /* 0xffffffffff097424 */ /* 0x000fe400078e00ff */
        /* <DEDUP_REMOVED lines=21> */
.L_x_200:
[--C-:B------:R-:W-:Y:S01]  /*9b30*/  SHF.R.U64 R14, R12, R16, R13.reuse ;  /* 0x000000100c0e7219 */ /* 0x100fe2000000120d */
[----:B------:R-:W0:Y:S01]  /*9b40*/  LDC R20, c[0x0][0x618] ;  /* 0x00018600ff147b82 */ /* 0x000e220000000800 */
[----:B------:R-:W-:Y:S01]  /*9b50*/  I2FP.F32.U32 R5, R6 ;  /* 0x0000000600057245 */ /* 0x000fe20000201000 */
[----:B------:R-:W-:Y:S01]  /*9b60*/  ULDC UR4, c[0x0][0x150] ;  /* 0x0000540000047ab9 */ /* 0x000fe20000000800 */
[----:B------:R-:W-:Y:S02]  /*9b70*/  SHF.R.U32.HI R4, RZ, R16, R13 ;  /* 0x00000010ff047219 */ /* 0x000fe4000001160d */
[----:B------:R-:W-:Y:S01]  /*9b80*/  IADD3 R7, P0, RZ, -R14, RZ ;  /* 0x8000000eff077210 */ /* 0x000fe20007f1e0ff */
[----:B------:R-:W-:Y:S01]  /*9b90*/  FMUL R11, R5, UR4 ;  /* 0x00000004050b7c20 */ /* 0x000fe20008400000 */
[----:B------:R-:W-:Y:S01]  /*9ba0*/  ULDC UR4, c[0x0][0x154] ;  /* 0x0000550000047ab9 */ /* 0x000fe20000000800 */
[----:B------:R-:W1:Y:S02]  /*9bb0*/  LDC.64 R22, c[0x0][0x640] ;  /* 0x00019000ff167b82 */ /* 0x000e640000000a00 */
[----:B------:R-:W-:-:S02]  /*9bc0*/  IMAD.X R9, RZ, RZ, ~R4, P0 ;  /* 0x000000ffff097224 */ /* 0x000fc400000e0e04 */
[----:B------:R-:W2:Y:S01]  /*9bd0*/  F2I.U32.TRUNC.NTZ R11, R11 ;  /* 0x0000000b000b7305 */ /* 0x000ea2000020f000 */
[----:B------:R-:W-:-:S03]  /*9be0*/  IMAD.WIDE.U32 R4, R7, R18, R2 ;  /* 0x0000001207047225 */ /* 0x000fc600078e0002 */
[----:B------:R-:W3:Y:S01]  /*9bf0*/  LDC R13, c[0x0][0x144] ;  /* 0x00005100ff0d7b82 */ /* 0x000ee20000000800 */
[----:B------:R-:W-:-:S04]  /*9c00*/  IMAD R10, R9, R18, RZ ;  /* 0x00000012090a7224 */ /* 0x000fc800078e02ff */
[----:B------:R-:W-:Y:S02]  /*9c10*/  IMAD R7, R7, R19, R10 ;  /* 0x0000001307077224 */ /* 0x000fe400078e020a */
[----:B------:R-:W-:Y:S01]  /*9c20*/  IMAD.MOV.U32 R10, RZ, RZ, -0x1 ;  /* 0xffffffffff0a7424 */ /* 0x000fe200078e00ff */
[----:B------:R-:W4:Y:S01]  /*9c30*/  LDC R16, c[0x0][0x608] ;  /* 0x00018200ff107b82 */ /* 0x000f220000000800 */
[----:B------:R-:W-:Y:S01]  /*9c40*/  IMAD.IADD R5, R5, 0x1, R7 ;  /* 0x0000000105057824 */ /* 0x000fe200078e0207 */
[----:B------:R-:W-:-:S04]  /*9c50*/  I2FP.F32.U32 R7, R8 ;  /* 0x0000000800077245 */ /* 0x000fc80000201000 */
[-C--:B0-----:R-:W-:Y:S01]  /*9c60*/  SHF.R.U64 R12, R4, R20.reuse, R5 ;  /* 0x00000014040c7219 */ /* 0x081fe20000001205 */
[----:B--2---:R-:W-:Y:S01]  /*9c70*/  IMAD.MOV R4, RZ, RZ, -R11 ;  /* 0x000000ffff047224 */ /* 0x004fe200078e0a0b */
[----:B------:R-:W0:Y:S01]  /*9c80*/  LDC R9, c[0x0][0x658] ;  /* 0x00019600ff097b82 */ /* 0x000e220000000800 */
[----:B-1----:R-:W-:Y:S01]  /*9c90*/  ISETP.NE.U32.AND P0, PT, R22, RZ, PT ;  /* 0x000000ff1600720c */ /* 0x002fe20003f05070 */
[----:B------:R-:W-:Y:S01]  /*9ca0*/  FMUL R7, R7, UR4 ;  /* 0x0000000407077c20 */ /* 0x000fe20008400000 */
[----:B------:R-:W-:Y:S02]  /*9cb0*/  SHF.R.U32.HI R5, RZ, R20, R5 ;  /* 0x00000014ff057219 */ /* 0x000fe40000011605 */
[----:B------:R-:W-:-:S03]  /*9cc0*/  ISETP.NE.AND.EX P0, PT, R23, RZ, PT, P0 ;  /* 0x000000ff1700720c */ /* 0x000fc60003f05300 */
[----:B------:R-:W1:Y:S01]  /*9cd0*/  LDC R19, c[0x0][0x148] ;  /* 0x00005200ff137b82 */ /* 0x000e620000000800 */
[----:B---3--:R-:W-:Y:S02]  /*9ce0*/  IMAD R20, R13, R4, R6 ;  /* 0x000000040d147224 */ /* 0x008fe400078e0206 */
[----:B------:R-:W-:-:S05]  /*9cf0*/  IMAD.MOV.U32 R6, RZ, RZ, 0x1 ;  /* 0x00000001ff067424 */ /* 0x000fca00078e00ff */
[----:B------:R-:W2:Y:S01]  /*9d00*/  LDC R18, c[0x0][0x600] ;  /* 0x00018000ff127b82 */ /* 0x000ea20000000800 */
[-CC-:B----4-:R-:W-:Y:S02]  /*9d10*/  SHF.R.U64 R15, R12, R16.reuse, R5.reuse ;  /* 0x000000100c0f7219 */ /* 0x190fe40000001205 */
[----:B------:R-:W-:Y:S02]  /*9d20*/  SHF.R.U32.HI R4, RZ, R16, R5 ;  /* 0x00000010ff047219 */ /* 0x000fe40000011605 */
[----:B------:R3:W4:Y:S03]  /*9d30*/  F2I.U32.TRUNC.NTZ R16, R7 ;  /* 0x0000000700107305 */ /* 0x000726000020f000 */
[----:B------:R-:W1:Y:S01]  /*9d40*/  LDC R21, c[0x0][0x648] ;  /* 0x00019200ff157b82 */ /* 0x000e620000000800 */
[-C--:B0-----:R-:W-:Y:S02]  /*9d50*/  SHF.R.U64 R17, R15, R9.reuse, R4 ;  /* 0x000000090f117219 */ /* 0x081fe40000001204 */
[----:B------:R-:W-:-:S02]  /*9d60*/  SHF.L.U32 R10, R10, R9, RZ ;  /* 0x000000090a0a7219 */ /* 0x000fc400000006ff */
[-C--:B------:R-:W-:Y:S01]  /*9d70*/  SHF.R.U32.HI R5, RZ, R9.reuse, R4 ;  /* 0x00000009ff057219 */ /* 0x080fe20000011604 */
[----:B------:R-:W-:Y:S01]  /*9d80*/  IMAD.MOV.U32 R4, RZ, RZ, R17 ;  /* 0x000000ffff047224 */ /* 0x000fe200078e0011 */
[----:B------:R-:W-:Y:S01]  /*9d90*/  SHF.L.U32 R25, R6, R9, RZ ;  /* 0x0000000906197219 */ /* 0x000fe200000006ff */
[----:B------:R-:W0:Y:S01]  /*9da0*/  LDC R24, c[0x0][0x638] ;  /* 0x00018e00ff187b82 */ /* 0x000e220000000800 */
[----:B------:R-:W-:-:S07]  /*9db0*/  LOP3.LUT R26, RZ, R10, RZ, 0x33, !PT ;  /* 0x0000000aff1a7212 */ /* 0x000fce00078e33ff */
[----:B------:R-:W0:Y:S01]  /*9dc0*/  LDC R27, c[0x0][0x610] ;  /* 0x00018400ff1b7b82 */ /* 0x000e220000000800 */
[----:B---34-:R-:W-:Y:S05]  /*9dd0*/  @!P0 BRA `(.L_x_201) ;  /* 0x0000000000288947 */ /* 0x018fea0003800000 */
[----:B------:R-:W3:Y:S02]  /*9de0*/  LDC R4, c[0x0][0x64c] ;  /* 0x00019300ff047b82 */ /* 0x000ee40000000800 */
[----:B---3--:R-:W-:-:S05]  /*9df0*/  IADD3 R9, P0, R17, R4, RZ ;  /* 0x0000000411097210 */ /* 0x008fca0007f1e0ff */
        /* <DEDUP_REMOVED lines=8> */
.L_x_201:
[----:B-1----:R-:W-:Y:S01]  /*9e80*/  SHF.R.U64 R5, R4, R21, R5 ;  /* 0x0000001504057219 */ /* 0x002fe20000001205 */
[----:B--2---:R-:W-:Y:S01]  /*9e90*/  VIADD R7, R18, 0xffffffff ;  /* 0xffffffff12077836 */ /* 0x004fe20000000000 */
[----:B------:R-:W-:Y:S01]  /*9ea0*/  LOP3.LUT R4, R15, R26, RZ, 0xc0, !PT ;  /* 0x0000001a0f047212 */ /* 0x000fe200078ec0ff */
[----:B------:R-:W-:Y:S02]  /*9eb0*/  IMAD.MOV R16, RZ, RZ, -R16 ;  /* 0x000000ffff107224 */ /* 0x000fe400078e0a10 */
[----:B------:R-:W-:Y:S01]  /*9ec0*/  IMAD.MOV R6, RZ, RZ, -R5 ;  /* 0x000000ffff067224 */ /* 0x000fe200078e0a05 */
[----:B------:R-:W-:Y:S01]  /*9ed0*/  LOP3.LUT R7, R12, R7, RZ, 0xc0, !PT ;  /* 0x000000070c077212 */ /* 0x000fe200078ec0ff */
[----:B------:R-:W-:Y:S02]  /*9ee0*/  IMAD R5, R25, R5, R4 ;  /* 0x0000000519057224 */ /* 0x000fe400078e0204 */
[----:B------:R-:W-:Y:S02]  /*9ef0*/  @P4 IMAD R20, R19, R16, R8 ;  /* 0x0000001013144224 */ /* 0x000fe400078e0208 */
[----:B0-----:R-:W-:-:S02]  /*9f00*/  IMAD R4, R6, R24, R17 ;  /* 0x0000001806047224 */ /* 0x001fc400078e0211 */
[----:B------:R-:W-:Y:S02]  /*9f10*/  IMAD R5, R5, R27, R20 ;  /* 0x0000001b05057224 */ /* 0x000fe400078e0214 */
[----:B------:R-:W-:Y:S02]  /*9f20*/  IMAD R6, R4, R18, R7 ;  /* 0x0000001204067224 */ /* 0x000fe400078e0207 */
[----:B------:R-:W-:Y:S02]  /*9f30*/  IMAD.MOV.U32 R8, RZ, RZ, 0x1 ;  /* 0x00000001ff087424 */ /* 0x000fe400078e00ff */
[----:B------:R-:W-:Y:S01]  /*9f40*/  IMAD.MOV.U32 R13, RZ, RZ, R14 ;  /* 0x000000ffff0d7224 */ /* 0x000fe200078e000e */
[----:B------:R-:W-:Y:S02]  /*9f50*/  SEL R9, R6, R5, !P4 ;  /* 0x0000000506097207 */ /* 0x000fe40006000000 */
[----:B------:R-:W-:Y:S02]  /*9f60*/  PRMT R4, R8, 0x7610, R4 ;  /* 0x0000761008047816 */ /* 0x000fe40000000004 */
[----:B------:R-:W-:-:S07]  /*9f70*/  SEL R5, R5, R6, !P4 ;  /* 0x0000000605057207 */ /* 0x000fce0006000000 */
.L_x_199:
[----:B------:R-:W-:-:S08]  /*9f80*/  NOP ;  /* 0x0000000000007918 */ /* 0x000fd00000000000 */
[----:B------:R-:W0:-:S00]  /*9f90*/  USETMAXREG.DEALLOC.CTAPOOL 0x28 ;  /* 0x00000028000079c8 */ /* 0x000e0000080e0500 */
[----:B------:R-:W-:-:S13]  /*9fa0*/  ISETP.NE.AND P0, PT, RZ, UR6, PT ;  /* 0x00000006ff007c0c */ /* 0x000fda000bf05270 */
[----:B------:R-:W-:Y:S05]  /*9fb0*/  @P0 EXIT ;  /* 0x000000000000094d */ /* 0x000fea0003800000 */
[----:B0-----:R-:W-:Y:S01]  /*9fc0*/  LOP3.LUT P0, RZ, R4, 0xff, RZ, 0xc0, !PT ;  /* 0x000000ff04ff7812 */ /* 0x001fe2000780c0ff */
[----:B------:R-:W-:Y:S02]  /*9fd0*/  IMAD.MOV.U32 R10, RZ, RZ, 0x1 ;  /* 0x00000001ff0a7424 */ /* 0x000fe400078e00ff */
[----:B------:R-:W-:-:S10]  /*9fe0*/  IMAD.MOV.U32 R11, RZ, RZ, RZ ;  /* 0x000000ffff0b7224 */ /* 0x000fd400078e00ff */
[----:B------:R-:W-:Y:S05]  /*9ff0*/  @!P0 BRA `(.L_x_202) ;  /* 0x0000000c003c8947 */ /* 0x000fea0003800000 */
[----:B------:R-:W-:Y:S01]  /*a000*/  ULDC UR4, c[0x0][0x28c] ;  /* 0x0000a30000047ab9 */ /* 0x000fe20000000800 */
[----:B------:R-:W-:Y:S01]  /*a010*/  ULDC UR5, c[0x0][0x600] ;  /* 0x0001800000057ab9 */ /* 0x000fe20000000800 */
[----:B------:R-:W-:Y:S01]  /*a020*/  UIADD3 UR11, UR4, 0x1f, URZ ;  /* 0x0000001f040b7890 */ /* 0x000fe2000fffe03f */
[C---:B------:R-:W-:Y:S01]  /*a030*/  LOP3.LUT P2, RZ, R0.reuse, 0x7f, RZ, 0xc0, !PT ;  /* 0x0000007f00ff7812 */ /* 0x040fe2000784c0ff */
[----:B------:R-:W-:Y:S01]  /*a040*/  ULDC UR6, c[0x0][0x658] ;  /* 0x0001960000067ab9 */ /* 0x000fe20000000800 */
[----:B------:R-:W-:Y:S01]  /*a050*/  UMOV UR9, 0xffffffff ;  /* 0xffffffff00097882 */ /* 0x000fe20000000000 */
[----:B------:R-:W-:Y:S01]  /*a060*/  UMOV UR12, 0x1 ;  /* 0x00000001000c7882 */ /* 0x000fe20000000000 */
[----:B------:R-:W-:Y:S01]  /*a070*/  UIADD3 UR4, UR5, -0x1, URZ ;  /* 0xffffffff05047890 */ /* 0x000fe2000fffe03f */
[----:B------:R-:W-:Y:S01]  /*a080*/  LOP3.LUT P0, RZ, R0, 0x1f, RZ, 0xc0, !PT ;  /* 0x0000001f00ff7812 */ /* 0x000fe2000780c0ff */
[----:B------:R-:W-:Y:S01]  /*a090*/  USHF.L.U32 UR10, UR9, UR6, URZ ;  /* 0x00000006090a7299 */ /* 0x000fe2000800063f */
[----:B------:R-:W-:Y:S01]  /*a0a0*/  BSSY B0, `(.L_x_202) ;  /* 0x00000c4000007945 */ /* 0x000fe20003800000 */
[----:B------:R-:W-:Y:S01]  /*a0b0*/  USHF.L.U32 UR5, UR12, UR6, URZ ;  /* 0x000000060c057299 */ /* 0x000fe2000800063f */
[----:B------:R-:W-:Y:S01]  /*a0c0*/  PLOP3.LUT P0, PT, P0, P2, PT, 0x8a, 0x0 ;  /* 0x000000000000781c */ /* 0x000fe20000705172 */
[----:B------:R-:W-:Y:S01]  /*a0d0*/  USHF.R.S32.HI UR12, URZ, 0x1f, UR11 ;  /* 0x0000001f3f0c7899 */ /* 0x000fe2000801140b */
[----:B------:R-:W-:Y:S01]  /*a0e0*/  IMAD.MOV.U32 R0, RZ, RZ, 0x1 ;  /* 0x00000001ff007424 */ /* 0x000fe200078e00ff */
[----:B------:R-:W-:Y:S01]  /*a0f0*/  ULDC UR8, c[0x0][0xc] ;  /* 0x0000030000087ab9 */ /* 0x000fe20000000800 */
[----:B------:R-:W-:Y:S01]  /*a100*/  ULDC UR9, c[0x0][0x10] ;  /* 0x0000040000097ab9 */ /* 0x000fe20000000800 */
[----:B------:R-:W-:Y:S01]  /*a110*/  ULEA.HI UR12, UR12, UR11, URZ, 0x5 ;  /* 0x0000000b0c0c7291 */ /* 0x000fe2000f8f283f */
[----:B------:R-:W-:Y:S01]  /*a120*/  IMAD.MOV.U32 R10, RZ, RZ, 0x1 ;  /* 0x00000001ff0a7424 */ /* 0x000fe200078e00ff */
[----:B------:R-:W-:Y:S01]  /*a130*/  UIMAD.WIDE.U32 UR8, UR8, UR9, URZ ;  /* 0x00000009080872a5 */ /* 0x000fe2000f8e003f */
[----:B------:R-:W-:Y:S01]  /*a140*/  IMAD.MOV.U32 R11, RZ, RZ, RZ ;  /* 0x000000ffff0b7224 */ /* 0x000fe200078e00ff */
[----:B------:R-:W-:-:S02]  /*a150*/  ULOP3.LUT UR6, URZ, UR10, URZ, 0x33, !UPT ;  /* 0x0000000a3f067292 */ /* 0x000fc4000f8e333f */
[----:B------:R-:W-:Y:S01]  /*a160*/  USHF.R.S32.HI UR19, URZ, 0x5, UR12 ;  /* 0x000000053f137899 */ /* 0x000fe2000801140c */
[----:B------:R-:W-:Y:S01]  /*a170*/  ULDC UR10, c[0x0][0x14] ;  /* 0x00000500000a7ab9 */ /* 0x000fe20000000800 */
[----:B------:R-:W-:Y:S02]  /*a180*/  ULOP3.LUT UR26, UR7, 0x2, URZ, 0xfc, !UPT ;  /* 0x00000002071a7892 */ /* 0x000fe4000f8efc3f */
[----:B------:R-:W-:Y:S02]  /*a190*/  UIMAD.WIDE.U32 UR22, UR8, UR10, URZ ;  /* 0x0000000a081672a5 */ /* 0x000fe4000f8e003f */
[----:B------:R-:W-:Y:S02]  /*a1a0*/  UIMAD UR13, UR9, UR10, URZ ;  /* 0x0000000a090d72a4 */ /* 0x000fe4000f8e023f */
[----:B------:R-:W-:Y:S02]  /*a1b0*/  UIADD3 UR27, UR19, 0x1, URZ ;  /* 0x00000001131b7890 */ /* 0x000fe4000fffe03f */
[----:B------:R-:W-:Y:S01]  /*a1c0*/  UIADD3 UR13, UR23, UR13, URZ ;  /* 0x0000000d170d7290 */ /* 0x000fe2000fffe03f */
[----:B------:R-:W-:-:S11]  /*a1d0*/  ULDC.64 UR24, c[0x0][0x198] ;  /* 0x0000660000187ab9 */ /* 0x000fd60000000a00 */
.L_x_214:
[----:B------:R-:W-:-:S03]  /*a1e0*/  UMOV UR8, 0xffffffff ;  /* 0xffffffff00087882 */ /* 0x000fc60000000000 */
[----:B------:R-:W-:Y:S05]  /*a1f0*/  BRA.DIV UR8, `(.L_x_203) ;  /* 0x0000001a08147947 */ /* 0x000fea000b800000 */
[----:B------:R-:W-:-:S13]  /*a200*/  ELECT P1, URZ, PT ;  /* 0x00000000003f782f */ /* 0x000fda0003820000 */
.L_x_242:
[----:B------:R-:W0:Y:S01]  /*a210*/  LDC R4, c[0x0][0x28c] ;  /* 0x0000a300ff047b82 */ /* 0x000e220000000800 */
[----:B------:R-:W-:Y:S01]  /*a220*/  BSSY B1, `(.L_x_204) ;  /* 0x0000038000017945 */ /* 0x000fe20003800000 */
[----:B0-----:R-:W-:-:S13]  /*a230*/  ISETP.LT.OR P1, PT, R4, 0x1, !P1 ;  /* 0x000000010400780c */ /* 0x001fda0004f21670 */
[----:B------:R-:W-:Y:S05]  /*a240*/  @P1 BRA `(.L_x_205) ;  /* 0x0000000000d41947 */ /* 0x000fea0003800000 */
[----:B------:R-:W-:Y:S02]  /*a250*/  IMAD.SHL.U32 R8, R5, 0x100, RZ ;  /* 0x0000010005087824 */ /* 0x000fe400078e00ff */
[----:B------:R-:W-:Y:S02]  /*a260*/  IMAD R9, R9, 0x50, RZ ;  /* 0x0000005009097824 */ /* 0x000fe400078e02ff */
[----:B------:R-:W-:Y:S02]  /*a270*/  IMAD.MOV.U32 R14, RZ, RZ, RZ ;  /* 0x000000ffff0e7224 */ /* 0x000fe400078e00ff */
[----:B------:R-:W-:Y:S02]  /*a280*/  IMAD.U32 R16, RZ, RZ, UR27 ;  /* 0x0000001bff107e24 */ /* 0x000fe4000f8e00ff */
[----:B------:R-:W-:Y:S02]  /*a290*/  IMAD.MOV.U32 R4, RZ, RZ, R10 ;  /* 0x000000ffff047224 */ /* 0x000fe400078e000a */
[----:B------:R-:W-:-:S07]  /*a2a0*/  IMAD.MOV.U32 R5, RZ, RZ, R11 ;  /* 0x000000ffff057224 */ /* 0x000fce00078e000b */
.L_x_209:
[----:B------:R-:W0:Y:S01]  /*a2b0*/  S2R R7, SR_CgaCtaId ;  /* 0x0000000000077919 */ /* 0x000e220000008800 */
[----:B------:R-:W-:-:S04]  /*a2c0*/  MOV R6, 0x400 ;  /* 0x0000040000067802 */ /* 0x000fc80000000f00 */
[----:B0-----:R-:W-:Y:S02]  /*a2d0*/  LEA R12, R7, R6, 0x18 ;  /* 0x00000006070c7211 */ /* 0x001fe400078ec0ff */
[----:B------:R-:W-:Y:S01]  /*a2e0*/  SHF.L.U32 R6, R4, 0x1f, RZ ;  /* 0x0000001f04067819 */ /* 0x000fe200000006ff */
[----:B------:R-:W0:Y:S02]  /*a2f0*/  @!P2 LDC R7, c[0x0][0x500] ;  /* 0x00014000ff07ab82 */ /* 0x000e240000000800 */
[----:B------:R-:W-:-:S04]  /*a300*/  IMAD R15, R5, 0x8, R12 ;  /* 0x00000008050f7824 */ /* 0x000fc800078e020c */
[----:B------:R-:W1:Y:S02]  /*a310*/  SYNCS.PHASECHK.TRANS64.TRYWAIT P1, [R15+URZ+0xa8], R6 ;  /* 0x0000a8060f0075a7 */ /* 0x000e64000802017f */
[----:B-1----:R-:W-:Y:S05]  /*a320*/  @!P1 BRA `(.L_x_206) ;  /* 0x0000001400e89947 */ /* 0x002fea0003800000 */
.L_x_243:
[----:B------:R-:W-:Y:S01]  /*a330*/  UPRMT UR8, UR26, 0x9910, URZ ;  /* 0x000099101a087896 */ /* 0x000fe2000800003f */
[----:B0-----:R0:W-:Y:S03]  /*a340*/  @!P2 SYNCS.ARRIVE.TRANS64 RZ, [R15+URZ], R7 ;  /* 0x000000070fffa9a7 */ /* 0x0011e6000800003f */
[----:B------:R-:W-:-:S06]  /*a350*/  UISETP.NE.AND UP0, UPT, UR8, 0x2, UPT ;  /* 0x000000020800788c */ /* 0x000fcc000bf05270 */
[----:B------:R-:W-:-:S13]  /*a360*/  PLOP3.LUT P1, PT, PT, PT, UP0, 0x80, 0x0 ;  /* 0x000000000000781c */ /* 0x000fda0003f2f008 */
[----:B0-----:R-:W-:Y:S05]  /*a370*/  @P1 BRA `(.L_x_207) ;  /* 0x0000000000041947 */ /* 0x001fea0003800000 */
[----:B------:R-:W-:Y:S01]  /*a380*/  BPT.TRAP 0x1 ;  /* 0x000000040000795c */ /* 0x000fe20000300000 */
.L_x_207:
[----:B------:R-:W-:Y:S05]  /*a390*/  @P0 BRA `(.L_x_208) ;  /* 0x0000000000040947 */ /* 0x000fea0003800000 */
[----:B------:R-:W-:Y:S01]  /*a3a0*/  BPT.TRAP 0x1 ;  /* 0x000000040000795c */ /* 0x000fe20000300000 */
.L_x_208:
[C-C-:B-1----:R-:W-:Y:S01]  /*a3b0*/  IMAD R6, R5.reuse, 0x2000, R12.reuse ;  /* 0x0000200005067824 */ /* 0x142fe200078e020c */
[----:B------:R-:W-:Y:S01]  /*a3c0*/  R2UR UR20, R8 ;  /* 0x00000000081472ca */ /* 0x000fe200000e0000 */
[----:B------:R-:W-:Y:S01]  /*a3d0*/  IMAD R12, R5, 0xa00, R12 ;  /* 0x00000a00050c7824 */ /* 0x000fe200078e020c */
[----:B------:R-:W-:Y:S01]  /*a3e0*/  R2UR UR9, R15 ;  /* 0x000000000f0972ca */ /* 0x000fe200000e0000 */
[----:B------:R-:W-:Y:S01]  /*a3f0*/  VIADD R16, R16, 0xffffffff ;  /* 0xffffffff10107836 */ /* 0x000fe20000000000 */
[----:B------:R-:W-:Y:S01]  /*a400*/  R2UR UR8, R6 ;  /* 0x00000000060872ca */ /* 0x000fe200000e0000 */
[----:B------:R-:W-:Y:S01]  /*a410*/  UIADD3 UR14, UP0, UR24, 0xf0, URZ ;  /* 0x000000f0180e7890 */ /* 0x000fe2000ff1e03f */
[----:B------:R-:W-:Y:S01]  /*a420*/  R2UR UR11, R12 ;  /* 0x000000000c0b72ca */ /* 0x000fe200000e0000 */
[----:B------:R-:W-:Y:S01]  /*a430*/  UIADD3 UR28, UP1, UR24, 0x1f0, URZ ;  /* 0x000001f0181c7890 */ /* 0x000fe2000ff3e03f */
[----:B------:R-:W-:Y:S01]  /*a440*/  R2UR UR10, R14 ;  /* 0x000000000e0a72ca */ /* 0x000fe200000e0000 */
[----:B------:R-:W-:Y:S01]  /*a450*/  UIADD3.X UR15, URZ, UR25, URZ, UP0, !UPT ;  /* 0x000000193f0f7290 */ /* 0x000fe200087fe43f */
[----:B------:R-:W-:Y:S01]  /*a460*/  R2UR UR12, R13 ;  /* 0x000000000d0c72ca */ /* 0x000fe200000e0000 */
[----:B------:R-:W-:Y:S01]  /*a470*/  VIADD R5, R5, 0x1 ;  /* 0x0000000105057836 */ /* 0x000fe20000000000 */
[----:B------:R-:W-:Y:S01]  /*a480*/  R2UR UR21, R9 ;  /* 0x00000000091572ca */ /* 0x000fe200000e0000 */
[----:B------:R-:W-:Y:S01]  /*a490*/  UIADD3.X UR29, URZ, UR25, URZ, UP1, !UPT ;  /* 0x000000193f1d7290 */ /* 0x000fe20008ffe43f */
[----:B------:R-:W-:Y:S01]  /*a4a0*/  ISETP.GT.AND P3, PT, R16, 0x1, PT ;  /* 0x000000011000780c */ /* 0x000fe20003f64270 */
[----:B------:R-:W-:Y:S01]  /*a4b0*/  UMOV UR16, 0x0 ;  /* 0x0000000000107882 */ /* 0x000fe20000000000 */
[----:B------:R-:W-:Y:S01]  /*a4c0*/  UMOV UR17, 0x10000000 ;  /* 0x1000000000117882 */ /* 0x000fe20000000000 */
[----:B------:R-:W-:Y:S01]  /*a4d0*/  UIADD3 UR8, UR8, 0x200, URZ ;  /* 0x0000020008087890 */ /* 0x000fe2000fffe03f */
[----:B------:R-:W-:Y:S01]  /*a4e0*/  ISETP.NE.AND P1, PT, R5, 0x15, PT ;  /* 0x000000150500780c */ /* 0x000fe20003f25270 */
[----:B------:R-:W-:Y:S01]  /*a4f0*/  UIADD3 UR18, UR11, 0x2a200, URZ ;  /* 0x0002a2000b127890 */ /* 0x000fe2000fffe03f */
[----:B------:R-:W-:-:S02]  /*a500*/  VIADD R14, R14, 0x20 ;  /* 0x000000200e0e7836 */ /* 0x000fc40000000000 */
[----:B------:R-:W-:Y:S01]  /*a510*/  UMOV UR11, UR20 ;  /* 0x00000014000b7c82 */ /* 0x000fe20008000000 */
[----:B------:R-:W-:Y:S02]  /*a520*/  SEL R7, RZ, 0x1, P1 ;  /* 0x00000001ff077807 */ /* 0x000fe40000800000 */
[----:B------:R-:W-:Y:S01]  /*a530*/  SEL R5, R5, RZ, P1 ;  /* 0x000000ff05057207 */ /* 0x000fe20000800000 */
[----:B------:R0:W-:Y:S01]  /*a540*/  UTMALDG.3D [UR8], [UR14], desc[UR16] ;  /* 0x000010080e0075b4 */ /* 0x0001e20008011000 */
[----:B------:R-:W-:Y:S01]  /*a550*/  LOP3.LUT R4, R4, R7, RZ, 0x3c, !PT ;  /* 0x0000000704047212 */ /* 0x000fe200078e3cff */
[----:B0-----:R-:W-:Y:S01]  /*a560*/  UMOV UR8, UR18 ;  /* 0x0000001200087c82 */ /* 0x001fe20008000000 */
[----:B------:R-:W-:Y:S02]  /*a570*/  UMOV UR11, UR21 ;  /* 0x00000015000b7c82 */ /* 0x000fe40008000000 */
[----:B------:R0:W-:Y:S02]  /*a580*/  UTMALDG.3D [UR8], [UR28], desc[UR16] ;  /* 0x000010081c0075b4 */ /* 0x0001e40008011000 */
[----:B0-----:R-:W-:Y:S05]  /*a590*/  @P3 BRA `(.L_x_209) ;  /* 0xfffffffc00443947 */ /* 0x001fea000383ffff */
.L_x_205:
[----:B------:R-:W-:Y:S05]  /*a5a0*/  BSYNC B1 ;  /* 0x0000000000017941 */ /* 0x000fea0003800000 */
.L_x_204:
[----:B------:R-:W-:Y:S01]  /*a5b0*/  LOP3.LUT P5, RZ, R0, 0xff, RZ, 0xc0, !PT ;  /* 0x000000ff00ff7812 */ /* 0x000fe200078ac0ff */
[----:B------:R-:W-:Y:S01]  /*a5c0*/  VIADD R0, R11, UR19 ;  /* 0x000000130b007c36 */ /* 0x000fe20008000000 */
[----:B------:R-:W-:Y:S02]  /*a5d0*/  UISETP.GE.U32.AND UP0, UPT, UR19, 0x15, UPT ;  /* 0x000000151300788c */ /* 0x000fe4000bf06070 */
[----:B------:R-:W-:Y:S01]  /*a5e0*/  IMAD.U32 R8, RZ, RZ, UR19 ;  /* 0x00000013ff087e24 */ /* 0x000fe2000f8e00ff */
[----:B------:R-:W-:Y:S01]  /*a5f0*/  ULDC.64 UR8, c[0x0][0x650] ;  /* 0x0001940000087ab9 */ /* 0x000fe20000000a00 */
[C---:B------:R-:W-:Y:S01]  /*a600*/  IMAD.WIDE.U32 R4, R0.reuse, -0x79e79e79, RZ ;  /* 0x8618618700047825 */ /* 0x040fe200078e00ff */
[C---:B------:R-:W-:Y:S01]  /*a610*/  ISETP.GT.U32.AND P1, PT, R0.reuse, 0x14, PT ;  /* 0x000000140000780c */ /* 0x040fe20003f24070 */
[----:B------:R-:W-:Y:S01]  /*a620*/  BSSY B1, `(.L_x_210) ;  /* 0x0000069000017945 */ /* 0x000fe20003800000 */
[----:B------:R-:W-:Y:S01]  /*a630*/  PLOP3.LUT P3, PT, PT, PT, UP0, 0x80, 0x0 ;  /* 0x000000000000781c */ /* 0x000fe20003f6f008 */
[----:B------:R-:W-:Y:S01]  /*a640*/  IMAD.IADD R4, R0, 0x1, -R5 ;  /* 0x0000000100047824 */ /* 0x000fe200078e0a05 */
[----:B------:R-:W-:Y:S01]  /*a650*/  ISETP.LT.U32.AND P1, PT, R8, 0x15, P1 ;  /* 0x000000150800780c */ /* 0x000fe20000f21070 */
[----:B------:R-:W-:Y:S01]  /*a660*/  IMAD.MOV.U32 R9, RZ, RZ, -0x1 ;  /* 0xffffffffff097424 */ /* 0x000fe200078e00ff */
[----:B------:R-:W0:Y:S01]  /*a670*/  @P5 S2R R7, SR_CgaCtaId ;  /* 0x0000000000075919 */ /* 0x000e220000008800 */
[----:B------:R-:W-:Y:S01]  /*a680*/  @P5 MOV R6, 0x400 ;  /* 0x0000040000065802 */ /* 0x000fe20000000f00 */
[----:B------:R-:W-:Y:S01]  /*a690*/  IMAD.MOV.U32 R13, RZ, RZ, -0x1 ;  /* 0xffffffffff0d7424 */ /* 0x000fe200078e00ff */
[----:B------:R-:W-:Y:S01]  /*a6a0*/  LEA.HI R4, R4, R5, RZ, 0x1f ;  /* 0x0000000504047211 */ /* 0x000fe200078ff8ff */
[----:B------:R-:W-:-:S03]  /*a6b0*/  IMAD.MOV.U32 R5, RZ, RZ, -0x1 ;  /* 0xffffffffff057424 */ /* 0x000fc600078e00ff */
[--C-:B------:R-:W-:Y:S02]  /*a6c0*/  SHF.R.U32.HI R11, RZ, 0x4, R4.reuse ;  /* 0x00000004ff0b7819 */ /* 0x100fe40000011604 */
[----:B------:R-:W-:Y:S02]  /*a6d0*/  PRMT R4, RZ, 0x7610, R4 ;  /* 0x00007610ff047816 */ /* 0x000fe40000000004 */
[----:B0-----:R-:W-:Y:S02]  /*a6e0*/  @P5 LEA R6, R7, R6, 0x18 ;  /* 0x0000000607065211 */ /* 0x001fe400078ec0ff */
[----:B------:R-:W-:Y:S02]  /*a6f0*/  SEL R7, RZ, 0x1, !P1 ;  /* 0x00000001ff077807 */ /* 0x000fe40004800000 */
[----:B------:R-:W-:Y:S01]  /*a700*/  IADD3 R2, P1, R2, UR22, RZ ;  /* 0x0000001602027c10 */ /* 0x000fe2000ff3e0ff */
[----:B------:R0:W-:Y:S01]  /*a710*/  @P5 SYNCS.ARRIVE.TRANS64.A1T0 RZ, [R6+URZ+0x168], RZ ;  /* 0x000168ff06ff59a7 */ /* 0x0001e2000810003f */
[----:B------:R-:W-:-:S02]  /*a720*/  LOP3.LUT R10, R10, R7, RZ, 0x3c, !PT ;  /* 0x000000070a0a7212 */ /* 0x000fc400078e3cff */
[----:B------:R-:W-:Y:S02]  /*a730*/  IADD3.X R3, R3, UR13, RZ, P1, !PT ;  /* 0x0000000d03037c10 */ /* 0x000fe40008ffe4ff */
[----:B------:R-:W-:Y:S02]  /*a740*/  ISETP.GE.U32.AND P1, PT, R2, UR8, PT ;  /* 0x0000000802007c0c */ /* 0x000fe4000bf26070 */
[----:B------:R-:W-:Y:S01]  /*a750*/  @P3 LOP3.LUT R10, R10, 0x1, R11, 0x78, !PT ;  /* 0x000000010a0a3812 */ /* 0x000fe200078e780b */
[--C-:B------:R-:W-:Y:S01]  /*a760*/  IMAD R11, R11, -0x15, R0.reuse ;  /* 0xffffffeb0b0b7824 */ /* 0x100fe200078e0200 */
[----:B------:R-:W-:Y:S02]  /*a770*/  ISETP.GE.U32.AND.EX P1, PT, R3, UR9, PT, P1 ;  /* 0x0000000903007c0c */ /* 0x000fe4000bf26110 */
[----:B------:R-:W-:-:S11]  /*a780*/  PRMT R0, RZ, 0x7610, R0 ;  /* 0x00007610ff007816 */ /* 0x000fd60000000000 */
[----:B0-----:R-:W-:Y:S05]  /*a790*/  @P1 BRA `(.L_x_211) ;  /* 0x0000000400441947 */ /* 0x001fea0003800000 */
[----:B------:R-:W-:Y:S01]  /*a7a0*/  ULDC.64 UR8, c[0x0][0x628] ;  /* 0x00018a0000087ab9 */ /* 0x000fe20000000a00 */
[----:B------:R-:W0:Y:S01]  /*a7b0*/  S2R R14, SR_CTAID.X ;  /* 0x00000000000e7919 */ /* 0x000e220000002500 */
[----:B------:R-:W-:Y:S01]  /*a7c0*/  ISETP.NE.U32.AND P1, PT, RZ, UR8, PT ;  /* 0x00000008ff007c0c */ /* 0x000fe2000bf25070 */
[----:B------:R-:W-:Y:S01]  /*a7d0*/  ULDC UR11, c[0x0][0x630] ;  /* 0x00018c00000b7ab9 */ /* 0x000fe20000000800 */
[----:B------:R-:W-:Y:S01]  /*a7e0*/  IMAD.MOV.U32 R4, RZ, RZ, R2 ;  /* 0x000000ffff047224 */ /* 0x000fe200078e0002 */
[----:B------:R-:W1:Y:S01]  /*a7f0*/  S2R R12, SR_CTAID.Y ;  /* 0x00000000000c7919 */ /* 0x000e620000002600 */
[----:B------:R-:W-:Y:S01]  /*a800*/  ISETP.NE.AND.EX P1, PT, RZ, UR9, PT, P1 ;  /* 0x00000009ff007c0c */ /* 0x000fe2000bf25310 */
[----:B------:R-:W-:-:S12]  /*a810*/  IMAD.MOV.U32 R5, RZ, RZ, R3 ;  /* 0x000000ffff057224 */ /* 0x000fd800078e0003 */
[----:B------:R-:W-:Y:S05]  /*a820*/  @!P1 BRA `(.L_x_212) ;  /* 0x0000000000289947 */ /* 0x000fea0003800000 */
[----:B------:R-:W-:Y:S02]  /*a830*/  ULDC UR10, c[0x0][0x634] ;  /* 0x00018d00000a7ab9 */ /* 0x000fe40000000800 */
[----:B------:R-:W-:-:S05]  /*a840*/  IADD3 R9, P1, R2, UR10, RZ ;  /* 0x0000000a02097c10 */ /* 0x000fca000ff3e0ff */
[----:B------:R-:W-:-:S04]  /*a850*/  IMAD.X R13, RZ, RZ, R3, P1 ;  /* 0x000000ffff0d7224 */ /* 0x000fc800008e0603 */
[----:B------:R-:W-:-:S04]  /*a860*/  IMAD.WIDE.U32 R6, R13, UR8, RZ ;  /* 0x000000080d067c25 */ /* 0x000fc8000f8e00ff */
[----:B------:R-:W-:-:S04]  /*a870*/  IMAD.WIDE.U32 R6, P1, R9, UR9, R6 ;  /* 0x0000000909067c25 */ /* 0x000fc8000f820006 */
[----:B------:R-:W-:-:S04]  /*a880*/  IMAD.WIDE.U32 R8, R9, UR8, RZ ;  /* 0x0000000809087c25 */ /* 0x000fc8000f8e00ff */
[----:B------:R-:W-:Y:S01]  /*a890*/  IMAD.X R5, RZ, RZ, RZ, P1 ;  /* 0x000000ffff057224 */ /* 0x000fe200008e06ff */
[----:B------:R-:W-:Y:S01]  /*a8a0*/  IADD3 RZ, P1, R9, R6, RZ ;  /* 0x0000000609ff7210 */ /* 0x000fe20007f3e0ff */
[----:B------:R-:W-:-:S04]  /*a8b0*/  IMAD.MOV.U32 R4, RZ, RZ, R7 ;  /* 0x000000ffff047224 */ /* 0x000fc800078e0007 */
[----:B------:R-:W-:-:S08]  /*a8c0*/  IMAD.WIDE.U32.X R4, R13, UR9, R4, P1 ;  /* 0x000000090d047c25 */ /* 0x000fd000088e0404 */
.L_x_212:
[--C-:B------:R-:W-:Y:S01]  /*a8d0*/  SHF.R.U64 R13, R4, UR11, R5.reuse ;  /* 0x0000000b040d7c19 */ /* 0x100fe20008001205 */
[----:B------:R-:W-:Y:S01]  /*a8e0*/  ULDC.64 UR8, c[0x0][0x620] ;  /* 0x0001880000087ab9 */ /* 0x000fe20000000a00 */
[----:B------:R-:W-:Y:S01]  /*a8f0*/  SHF.R.U32.HI R4, RZ, UR11, R5 ;  /* 0x0000000bff047c19 */ /* 0x000fe20008011605 */
[----:B------:R-:W2:Y:S01]  /*a900*/  LDC R9, c[0x0][0x144] ;  /* 0x00005100ff097b82 */ /* 0x000ea20000000800 */
[----:B------:R-:W-:Y:S01]  /*a910*/  IADD3 R7, P1, RZ, -R13, RZ ;  /* 0x8000000dff077210 */ /* 0x000fe20007f3e0ff */
[----:B------:R-:W-:Y:S01]  /*a920*/  ULDC.64 UR14, c[0x0][0x640] ;  /* 0x00019000000e7ab9 */ /* 0x000fe20000000a00 */
[----:B0-----:R-:W-:Y:S01]  /*a930*/  I2FP.F32.U32 R8, R14 ;  /* 0x0000000e00087245 */ /* 0x001fe20000201000 */
[----:B------:R-:W-:Y:S02]  /*a940*/  ULDC UR10, c[0x0][0x608] ;  /* 0x00018200000a7ab9 */ /* 0x000fe40000000800 */
[----:B------:R-:W-:Y:S01]  /*a950*/  IMAD.X R4, RZ, RZ, ~R4, P1 ;  /* 0x000000ffff047224 */ /* 0x000fe200008e0e04 */
[----:B------:R-:W-:Y:S01]  /*a960*/  ISETP.NE.U32.AND P1, PT, RZ, UR14, PT ;  /* 0x0000000eff007c0c */ /* 0x000fe2000bf25070 */
[----:B------:R-:W0:Y:S02]  /*a970*/  LDC R17, c[0x0][0x148] ;  /* 0x00005200ff117b82 */ /* 0x000e240000000800 */
[----:B------:R-:W-:Y:S01]  /*a980*/  IMAD R6, R4, UR8, RZ ;  /* 0x0000000804067c24 */ /* 0x000fe2000f8e02ff */
[----:B------:R-:W-:Y:S01]  /*a990*/  ISETP.NE.AND.EX P1, PT, RZ, UR15, PT, P1 ;  /* 0x0000000fff007c0c */ /* 0x000fe2000bf25310 */
[----:B------:R-:W-:Y:S01]  /*a9a0*/  IMAD.WIDE.U32 R4, R7, UR8, R2 ;  /* 0x0000000807047c25 */ /* 0x000fe2000f8e0002 */
[----:B------:R-:W-:-:S03]  /*a9b0*/  ULDC UR8, c[0x0][0x150] ;  /* 0x0000540000087ab9 */ /* 0x000fc60000000800 */
[----:B------:R-:W-:Y:S01]  /*a9c0*/  FMUL R8, R8, UR8 ;  /* 0x0000000808087c20 */ /* 0x000fe20008400000 */
[----:B------:R-:W-:Y:S01]  /*a9d0*/  IMAD R7, R7, UR9, R6 ;  /* 0x0000000907077c24 */ /* 0x000fe2000f8e0206 */
[----:B------:R-:W-:Y:S01]  /*a9e0*/  ULDC UR8, c[0x0][0x618] ;  /* 0x0001860000087ab9 */ /* 0x000fe20000000800 */
[----:B------:R-:W-:Y:S02]  /*a9f0*/  ULDC UR9, c[0x0][0x154] ;  /* 0x0000550000097ab9 */ /* 0x000fe40000000800 */
[----:B------:R-:W-:Y:S01]  /*aa00*/  IMAD.IADD R5, R5, 0x1, R7 ;  /* 0x0000000105057824 */ /* 0x000fe200078e0207 */
[----:B------:R-:W3:Y:S04]  /*aa10*/  F2I.U32.TRUNC.NTZ R8, R8 ;  /* 0x0000000800087305 */ /* 0x000ee8000020f000 */
[----:B------:R-:W-:-:S02]  /*aa20*/  SHF.R.U64 R15, R4, UR8, R5 ;  /* 0x00000008040f7c19 */ /* 0x000fc40008001205 */
[----:B-1----:R-:W-:-:S05]  /*aa30*/  I2FP.F32.U32 R4, R12 ;  /* 0x0000000c00047245 */ /* 0x002fca0000201000 */
[----:B------:R-:W-:Y:S01]  /*aa40*/  FMUL R6, R4, UR9 ;  /* 0x0000000904067c20 */ /* 0x000fe20008400000 */
[----:B------:R-:W-:Y:S01]  /*aa50*/  SHF.R.U32.HI R4, RZ, UR8, R5 ;  /* 0x00000008ff047c19 */ /* 0x000fe20008011605 */
[----:B------:R-:W-:Y:S02]  /*aa60*/  ULDC UR8, c[0x0][0x658] ;  /* 0x0001960000087ab9 */ /* 0x000fe40000000800 */
[----:B------:R1:W4:Y:S01]  /*aa70*/  F2I.U32.TRUNC.NTZ R20, R6 ;  /* 0x0000000600147305 */ /* 0x000322000020f000 */
[----:B------:R-:W-:Y:S01]  /*aa80*/  SHF.R.U64 R18, R15, UR10, R4 ;  /* 0x0000000a0f127c19 */ /* 0x000fe20008001204 */
[----:B---3--:R-:W-:Y:S01]  /*aa90*/  IMAD.MOV R8, RZ, RZ, -R8 ;  /* 0x000000ffff087224 */ /* 0x008fe200078e0a08 */
[----:B------:R-:W-:-:S03]  /*aaa0*/  SHF.R.U32.HI R5, RZ, UR10, R4 ;  /* 0x0000000aff057c19 */ /* 0x000fc60008011604 */
[----:B--2---:R-:W-:Y:S01]  /*aab0*/  IMAD R14, R9, R8, R14 ;  /* 0x00000008090e7224 */ /* 0x004fe200078e020e */
[--C-:B------:R-:W-:Y:S02]  /*aac0*/  SHF.R.U64 R16, R18, UR8, R5.reuse ;  /* 0x0000000812107c19 */ /* 0x100fe40008001205 */
[----:B------:R-:W-:-:S03]  /*aad0*/  SHF.R.U32.HI R5, RZ, UR8, R5 ;  /* 0x00000008ff057c19 */ /* 0x000fc60008011605 */
[----:B------:R-:W-:Y:S01]  /*aae0*/  IMAD.MOV.U32 R4, RZ, RZ, R16 ;  /* 0x000000ffff047224 */ /* 0x000fe200078e0010 */
[----:B-1--4-:R-:W-:Y:S06]  /*aaf0*/  @!P1 BRA `(.L_x_213) ;  /* 0x0000000000289947 */ /* 0x012fec0003800000 */
        /* <DEDUP_REMOVED lines=10> */
.L_x_213:
[----:B------:R-:W-:Y:S01]  /*aba0*/  ULDC UR8, c[0x0][0x648] ;  /* 0x0001920000087ab9 */ /* 0x000fe20000000800 */
[----:B------:R-:W-:Y:S01]  /*abb0*/  IMAD.MOV R20, RZ, RZ, -R20 ;  /* 0x000000ffff147224 */ /* 0x000fe200078e0a14 */
[----:B------:R-:W-:Y:S01]  /*abc0*/  SHF.R.U64 R5, R4, UR8, R5 ;  /* 0x0000000804057c19 */ /* 0x000fe20008001205 */
[----:B------:R-:W-:Y:S01]  /*abd0*/  ULDC UR8, c[0x0][0x638] ;  /* 0x00018e0000087ab9 */ /* 0x000fe20000000800 */
[----:B------:R-:W-:Y:S01]  /*abe0*/  LOP3.LUT R4, R18, UR6, RZ, 0xc0, !PT ;  /* 0x0000000612047c12 */ /* 0x000fe2000f8ec0ff */
[----:B0-----:R-:W-:Y:S01]  /*abf0*/  @P4 IMAD R14, R17, R20, R12 ;  /* 0x00000014110e4224 */ /* 0x001fe200078e020c */
[----:B------:R-:W-:Y:S01]  /*ac00*/  LOP3.LUT R15, R15, UR4, RZ, 0xc0, !PT ;  /* 0x000000040f0f7c12 */ /* 0x000fe2000f8ec0ff */
[----:B------:R-:W-:Y:S01]  /*ac10*/  IMAD.MOV R7, RZ, RZ, -R5 ;  /* 0x000000ffff077224 */ /* 0x000fe200078e0a05 */
[----:B------:R-:W-:Y:S01]  /*ac20*/  ULDC UR9, c[0x0][0x610] ;  /* 0x0001840000097ab9 */ /* 0x000fe20000000800 */
[----:B------:R-:W-:Y:S02]  /*ac30*/  IMAD R5, R5, UR5, R4 ;  /* 0x0000000505057c24 */ /* 0x000fe4000f8e0204 */
[----:B------:R-:W-:Y:S01]  /*ac40*/  IMAD R16, R7, UR8, R16 ;  /* 0x0000000807107c24 */ /* 0x000fe2000f8e0210 */
[----:B------:R-:W-:Y:S01]  /*ac50*/  ULDC UR8, c[0x0][0x600] ;  /* 0x0001800000087ab9 */ /* 0x000fe20000000800 */
[----:B------:R-:W-:-:S02]  /*ac60*/  IMAD R5, R5, UR9, R14 ;  /* 0x0000000905057c24 */ /* 0x000fc4000f8e020e */
[----:B------:R-:W-:Y:S02]  /*ac70*/  IMAD R16, R16, UR8, R15 ;  /* 0x0000000810107c24 */ /* 0x000fe4000f8e020f */
[----:B------:R-:W-:-:S03]  /*ac80*/  IMAD.MOV.U32 R4, RZ, RZ, 0x1 ;  /* 0x00000001ff047424 */ /* 0x000fc600078e00ff */
[----:B------:R-:W-:Y:S02]  /*ac90*/  SEL R9, R16, R5, !P4 ;  /* 0x0000000510097207 */ /* 0x000fe40006000000 */
[----:B------:R-:W-:-:S07]  /*aca0*/  SEL R5, R5, R16, !P4 ;  /* 0x0000001005057207 */ /* 0x000fce0006000000 */
.L_x_211:
[----:B------:R-:W-:Y:S05]  /*acb0*/  BSYNC B1 ;  /* 0x0000000000017941 */ /* 0x000fea0003800000 */
.L_x_210:
[----:B------:R-:W-:-:S13]  /*acc0*/  LOP3.LUT P1, RZ, R4, 0xff, RZ, 0xc0, !PT ;  /* 0x000000ff04ff7812 */ /* 0x000fda000782c0ff */
[----:B------:R-:W-:Y:S05]  /*acd0*/  @P1 BRA `(.L_x_214) ;  /* 0xfffffff400401947 */ /* 0x000fea000383ffff */
[----:B------:R-:W-:Y:S05]  /*ace0*/  BSYNC B0 ;  /* 0x0000000000007941 */ /* 0x000fea0003800000 */
.L_x_202:
[----:B------:R-:W-:-:S03]  /*acf0*/  UMOV UR8, 0xffffffff ;  /* 0xffffffff00087882 */ /* 0x000fc60000000000 */
[----:B------:R-:W-:Y:S05]  /*ad00*/  BRA.DIV UR8, `(.L_x_215) ;  /* 0x0000000e08847947 */ /* 0x000fea000b800000 */
[----:B------:R-:W-:-:S13]  /*ad10*/  ELECT P0, URZ, PT ;  /* 0x00000000003f782f */ /* 0x000fda0003800000 */
.L_x_246:
[----:B------:R-:W-:Y:S04]  /*ad20*/  BSSY B0, `(.L_x_216) ;  /* 0x00000c5000007945 */ /* 0x000fe80003800000 */
[----:B------:R-:W-:Y:S05]  /*ad30*/  @!P0 BRA `(.L_x_217) ;  /* 0x0000000c000c8947 */ /* 0x000fea0003800000 */
[----:B------:R-:W-:-:S04]  /*ad40*/  ULOP3.LUT UR8, UR7, 0x2, URZ, 0xfc, !UPT ;  /* 0x0000000207087892 */ /* 0x000fc8000f8efc3f */
[----:B------:R-:W-:-:S06]  /*ad50*/  UISETP.NE.AND UP0, UPT, UR8, 0x3, UPT ;  /* 0x000000030800788c */ /* 0x000fcc000bf05270 */
[----:B------:R-:W-:-:S13]  /*ad60*/  PLOP3.LUT P0, PT, PT, PT, UP0, 0x80, 0x0 ;  /* 0x000000000000781c */ /* 0x000fda0003f0f008 */
[----:B------:R-:W-:Y:S05]  /*ad70*/  @!P0 BRA `(.L_x_218) ;  /* 0x0000000000048947 */ /* 0x000fea0003800000 */
[----:B------:R-:W-:Y:S01]  /*ad80*/  BPT.TRAP 0x1 ;  /* 0x000000040000795c */ /* 0x000fe20000300000 */
.L_x_218:
[----:B------:R-:W0:Y:S01]  /*ad90*/  S2R R3, SR_CgaCtaId ;  /* 0x0000000000037919 */ /* 0x000e220000008800 */
[----:B------:R-:W-:Y:S02]  /*ada0*/  MOV R0, 0x400 ;  /* 0x0000040000007802 */ /* 0x000fe40000000f00 */
[----:B------:R-:W-:Y:S02]  /*adb0*/  SHF.L.U32 R2, R10, 0x1f, RZ ;  /* 0x0000001f0a027819 */ /* 0x000fe400000006ff */
[----:B0-----:R-:W-:-:S05]  /*adc0*/  LEA R0, R3, R0, 0x18 ;  /* 0x0000000003007211 */ /* 0x001fca00078ec0ff */
[----:B------:R-:W-:-:S04]  /*add0*/  VIADD R0, R0, 0xa8 ;  /* 0x000000a800007836 */ /* 0x000fc80000000000 */
[C---:B------:R-:W-:Y:S02]  /*ade0*/  IMAD R5, R11.reuse, 0x8, R0 ;  /* 0x000000080b057824 */ /* 0x040fe400078e0200 */
[----:B------:R-:W-:Y:S02]  /*adf0*/  VIADD R11, R11, 0x1 ;  /* 0x000000010b0b7836 */ /* 0x000fe40000000000 */
[----:B------:R-:W0:Y:S03]  /*ae00*/  SYNCS.PHASECHK.TRANS64.TRYWAIT P0, [R5+URZ], R2 ;  /* 0x00000002050075a7 */ /* 0x000e26000800017f */
[----:B------:R-:W-:-:S04]  /*ae10*/  ISETP.NE.AND P1, PT, R11, 0x15, PT ;  /* 0x000000150b00780c */ /* 0x000fc80003f25270 */
[----:B------:R-:W-:Y:S02]  /*ae20*/  SEL R3, RZ, 0x1, P1 ;  /* 0x00000001ff037807 */ /* 0x000fe40000800000 */
[----:B------:R-:W-:Y:S02]  /*ae30*/  SEL R11, R11, RZ, P1 ;  /* 0x000000ff0b0b7207 */ /* 0x000fe40000800000 */
[----:B------:R-:W-:-:S03]  /*ae40*/  LOP3.LUT R10, R10, R3, RZ, 0x3c, !PT ;  /* 0x000000030a0a7212 */ /* 0x000fc600078e3cff */
[----:B------:R-:W-:Y:S01]  /*ae50*/  IMAD R7, R11, 0x8, R0 ;  /* 0x000000080b077824 */ /* 0x000fe200078e0200 */
[----:B------:R-:W-:Y:S01]  /*ae60*/  SHF.L.U32 R4, R10, 0x1f, RZ ;  /* 0x0000001f0a047819 */ /* 0x000fe200000006ff */
[----:B0-----:R-:W-:Y:S06]  /*ae70*/  @!P0 BRA `(.L_x_219) ;  /* 0x0000000c004c8947 */ /* 0x001fec0003800000 */
.L_x_247:
[----:B------:R-:W1:Y:S01]  /*ae80*/  SYNCS.PHASECHK.TRANS64.TRYWAIT P0, [R7+URZ], R4 ;  /* 0x00000004070075a7 */ /* 0x000e62000800017f */
[----:B0-----:R-:W-:-:S05]  /*ae90*/  VIADD R2, R11, 0x1 ;  /* 0x000000010b027836 */ /* 0x001fca0000000000 */
[----:B------:R-:W-:-:S04]  /*aea0*/  ISETP.NE.AND P1, PT, R2, 0x15, PT ;  /* 0x000000150200780c */ /* 0x000fc80003f25270 */
[----:B------:R-:W-:Y:S02]  /*aeb0*/  SEL R3, RZ, 0x1, P1 ;  /* 0x00000001ff037807 */ /* 0x000fe40000800000 */
[----:B------:R-:W-:Y:S02]  /*aec0*/  SEL R9, R2, RZ, P1 ;  /* 0x000000ff02097207 */ /* 0x000fe40000800000 */
[----:B------:R-:W-:-:S03]  /*aed0*/  LOP3.LUT R10, R10, R3, RZ, 0x3c, !PT ;  /* 0x000000030a0a7212 */ /* 0x000fc600078e3cff */
[----:B------:R-:W-:Y:S01]  /*aee0*/  IMAD R6, R9, 0x8, R0 ;  /* 0x0000000809067824 */ /* 0x000fe200078e0200 */
[----:B------:R-:W-:Y:S01]  /*aef0*/  SHF.L.U32 R5, R10, 0x1f, RZ ;  /* 0x0000001f0a057819 */ /* 0x000fe200000006ff */
[----:B-1----:R-:W-:Y:S06]  /*af00*/  @!P0 BRA `(.L_x_220) ;  /* 0x0000000c003c8947 */ /* 0x002fec0003800000 */
.L_x_248:
[----:B------:R-:W1:Y:S01]  /*af10*/  SYNCS.PHASECHK.TRANS64.TRYWAIT P0, [R6+URZ], R5 ;  /* 0x00000005060075a7 */ /* 0x000e62000800017f */
[----:B------:R-:W-:-:S05]  /*af20*/  VIADD R2, R9, 0x1 ;  /* 0x0000000109027836 */ /* 0x000fca0000000000 */
[----:B------:R-:W-:-:S04]  /*af30*/  ISETP.NE.AND P1, PT, R2, 0x15, PT ;  /* 0x000000150200780c */ /* 0x000fc80003f25270 */
[----:B------:R-:W-:Y:S02]  /*af40*/  SEL R3, RZ, 0x1, P1 ;  /* 0x00000001ff037807 */ /* 0x000fe40000800000 */
[----:B0-----:R-:W-:Y:S02]  /*af50*/  SEL R7, R2, RZ, P1 ;  /* 0x000000ff02077207 */ /* 0x001fe40000800000 */
[----:B------:R-:W-:-:S03]  /*af60*/  LOP3.LUT R10, R10, R3, RZ, 0x3c, !PT ;  /* 0x000000030a0a7212 */ /* 0x000fc600078e3cff */
[----:B------:R-:W-:Y:S01]  /*af70*/  IMAD R9, R7, 0x8, R0 ;  /* 0x0000000807097824 */ /* 0x000fe200078e0200 */
[----:B------:R-:W-:Y:S01]  /*af80*/  SHF.L.U32 R4, R10, 0x1f, RZ ;  /* 0x0000001f0a047819 */ /* 0x000fe200000006ff */
[----:B-1----:R-:W-:Y:S06]  /*af90*/  @!P0 BRA `(.L_x_221) ;  /* 0x0000000c002c8947 */ /* 0x002fec0003800000 */
.L_x_249:
[----:B------:R-:W1:Y:S01]  /*afa0*/  SYNCS.PHASECHK.TRANS64.TRYWAIT P0, [R9+URZ], R4 ;  /* 0x00000004090075a7 */ /* 0x000e62000800017f */
[----:B------:R-:W-:-:S05]  /*afb0*/  VIADD R2, R7, 0x1 ;  /* 0x0000000107027836 */ /* 0x000fca0000000000 */
[----:B------:R-:W-:-:S04]  /*afc0*/  ISETP.NE.AND P1, PT, R2, 0x15, PT ;  /* 0x000000150200780c */ /* 0x000fc80003f25270 */
[----:B------:R-:W-:Y:S02]  /*afd0*/  SEL R3, RZ, 0x1, P1 ;  /* 0x00000001ff037807 */ /* 0x000fe40000800000 */
[----:B------:R-:W-:Y:S02]  /*afe0*/  SEL R7, R2, RZ, P1 ;  /* 0x000000ff02077207 */ /* 0x000fe40000800000 */
[----:B------:R-:W-:-:S03]  /*aff0*/  LOP3.LUT R10, R10, R3, RZ, 0x3c, !PT ;  /* 0x000000030a0a7212 */ /* 0x000fc600078e3cff */
[----:B0-----:R-:W-:Y:S01]  /*b000*/  IMAD R6, R7, 0x8, R0 ;  /* 0x0000000807067824 */ /* 0x001fe200078e0200 */
[----:B------:R-:W-:Y:S01]  /*b010*/  SHF.L.U32 R5, R10, 0x1f, RZ ;  /* 0x0000001f0a057819 */ /* 0x000fe200000006ff */
[----:B-1----:R-:W-:Y:S06]  /*b020*/  @!P0 BRA `(.L_x_222) ;  /* 0x0000000c001c8947 */ /* 0x002fec0003800000 */
.L_x_250:
        /* <DEDUP_REMOVED lines=9> */
.L_x_251:
        /* <DEDUP_REMOVED lines=9> */
.L_x_252:
        /* <DEDUP_REMOVED lines=9> */
.L_x_253:
        /* <DEDUP_REMOVED lines=9> */
.L_x_254:
        /* <DEDUP_REMOVED lines=9> */
.L_x_255:
        /* <DEDUP_REMOVED lines=9> */
.L_x_256:
        /* <DEDUP_REMOVED lines=9> */
.L_x_257:
        /* <DEDUP_REMOVED lines=9> */
.L_x_258:
        /* <DEDUP_REMOVED lines=9> */
.L_x_259:
        /* <DEDUP_REMOVED lines=9> */
.L_x_260:
        /* <DEDUP_REMOVED lines=9> */
.L_x_261:
        /* <DEDUP_REMOVED lines=9> */
.L_x_262:
        /* <DEDUP_REMOVED lines=9> */
.L_x_263:
[----:B------:R-:W1:Y:S01]  /*b780*/  SYNCS.PHASECHK.TRANS64.TRYWAIT P0, [R9+URZ], R4 ;  /* 0x00000004090075a7 */ /* 0x000e62000800017f */
[----:B------:R-:W-:-:S05]  /*b790*/  VIADD R2, R7, 0x1 ;  /* 0x0000000107027836 */ /* 0x000fca0000000000 */
[----:B------:R-:W-:-:S04]  /*b7a0*/  ISETP.NE.AND P1, PT, R2, 0x15, PT ;  /* 0x000000150200780c */ /* 0x000fc80003f25270 */
[----:B------:R-:W-:Y:S02]  /*b7b0*/  SEL R3, RZ, 0x1, P1 ;  /* 0x00000001ff037807 */ /* 0x000fe40000800000 */
[----:B------:R-:W-:Y:S02]  /*b7c0*/  SEL R7, R2, RZ, P1 ;  /* 0x000000ff02077207 */ /* 0x000fe40000800000 */
[----:B------:R-:W-:-:S03]  /*b7d0*/  LOP3.LUT R10, R10, R3, RZ, 0x3c, !PT ;  /* 0x000000030a0a7212 */ /* 0x000fc600078e3cff */
[----:B------:R-:W-:Y:S01]  /*b7e0*/  IMAD R8, R7, 0x8, R0 ;  /* 0x0000000807087824 */ /* 0x000fe200078e0200 */
[----:B0-----:R-:W-:Y:S01]  /*b7f0*/  SHF.L.U32 R5, R10, 0x1f, RZ ;  /* 0x0000001f0a057819 */ /* 0x001fe200000006ff */
[----:B-1----:R-:W-:Y:S06]  /*b800*/  @!P0 BRA `(.L_x_236) ;  /* 0x00000008003c8947 */ /* 0x002fec0003800000 */
.L_x_264:
[----:B------:R-:W1:Y:S01]  /*b810*/  SYNCS.PHASECHK.TRANS64.TRYWAIT P0, [R8+URZ], R5 ;  /* 0x00000005080075a7 */ /* 0x000e62000800017f */
[----:B------:R-:W-:-:S05]  /*b820*/  VIADD R2, R7, 0x1 ;  /* 0x0000000107027836 */ /* 0x000fca0000000000 */
[----:B------:R-:W-:-:S04]  /*b830*/  ISETP.NE.AND P1, PT, R2, 0x15, PT ;  /* 0x000000150200780c */ /* 0x000fc80003f25270 */
[----:B------:R-:W-:Y:S02]  /*b840*/  SEL R3, RZ, 0x1, P1 ;  /* 0x00000001ff037807 */ /* 0x000fe40000800000 */
[----:B------:R-:W-:Y:S02]  /*b850*/  SEL R7, R2, RZ, P1 ;  /* 0x000000ff02077207 */ /* 0x000fe40000800000 */
[----:B0-----:R-:W-:-:S03]  /*b860*/  LOP3.LUT R9, R10, R3, RZ, 0x3c, !PT ;  /* 0x000000030a097212 */ /* 0x001fc600078e3cff */
[----:B------:R-:W-:Y:S01]  /*b870*/  IMAD R11, R7, 0x8, R0 ;  /* 0x00000008070b7824 */ /* 0x000fe200078e0200 */
[----:B------:R-:W-:Y:S01]  /*b880*/  SHF.L.U32 R6, R9, 0x1f, RZ ;  /* 0x0000001f09067819 */ /* 0x000fe200000006ff */
[----:B-1----:R-:W-:Y:S06]  /*b890*/  @!P0 BRA `(.L_x_237) ;  /* 0x00000008002c8947 */ /* 0x002fec0003800000 */
.L_x_265:
[----:B------:R-:W1:Y:S01]  /*b8a0*/  SYNCS.PHASECHK.TRANS64.TRYWAIT P0, [R11+URZ], R6 ;  /* 0x000000060b0075a7 */ /* 0x000e62000800017f */
[----:B------:R-:W-:-:S05]  /*b8b0*/  VIADD R2, R7, 0x1 ;  /* 0x0000000107027836 */ /* 0x000fca0000000000 */
[----:B------:R-:W-:-:S04]  /*b8c0*/  ISETP.NE.AND P1, PT, R2, 0x15, PT ;  /* 0x000000150200780c */ /* 0x000fc80003f25270 */
[----:B------:R-:W-:Y:S02]  /*b8d0*/  SEL R4, RZ, 0x1, P1 ;  /* 0x00000001ff047807 */ /* 0x000fe40000800000 */
[----:B------:R-:W-:Y:S02]  /*b8e0*/  SEL R3, R2, RZ, P1 ;  /* 0x000000ff02037207 */ /* 0x000fe40000800000 */
[----:B------:R-:W-:Y:S01]  /*b8f0*/  LOP3.LUT R4, R9, R4, RZ, 0x3c, !PT ;  /* 0x0000000409047212 */ /* 0x000fe200078e3cff */
[----:B-1----:R-:W-:Y:S06]  /*b900*/  @!P0 BRA `(.L_x_238) ;  /* 0x0000000800248947 */ /* 0x002fec0003800000 */
.L_x_266:
[----:B------:R-:W-:Y:S01]  /*b910*/  IMAD R3, R3, 0x8, R0 ;  /* 0x0000000803037824 */ /* 0x000fe200078e0200 */
[----:B------:R-:W-:-:S07]  /*b920*/  SHF.L.U32 R0, R4, 0x1f, RZ ;  /* 0x0000001f04007819 */ /* 0x000fce00000006ff */
.L_x_239:
[----:B--2---:R2:W3:Y:S02]  /*b930*/  SYNCS.PHASECHK.TRANS64.TRYWAIT P0, [R3+URZ], R0 ;  /* 0x00000000030075a7 */ /* 0x0044e4000800017f */
[----:B---3--:R-:W-:Y:S05]  /*b940*/  @!P0 NANOSLEEP.SYNCS 0x989680 ;  /* 0x009896800000895d */ /* 0x008fea0003900000 */
[----:B------:R-:W3:Y:S02]  /*b950*/  @!P0 SYNCS.PHASECHK.TRANS64 P0, [R3+URZ], R0 ;  /* 0x00000000030085a7 */ /* 0x000ee4000800007f */
[----:B---3--:R-:W-:Y:S05]  /*b960*/  @!P0 BRA `(.L_x_239) ;  /* 0xfffffffc00f08947 */ /* 0x008fea000383ffff */
.L_x_217:
[----:B------:R-:W-:Y:S05]  /*b970*/  BSYNC B0 ;  /* 0x0000000000007941 */ /* 0x000fea0003800000 */
.L_x_216:
[----:B------:R-:W-:Y:S05]  /*b980*/  EXIT ;  /* 0x000000000000794d */ /* 0x000fea0003800000 */
.L_x_18:
[----:B-1----:R-:W-:-:S04]  /*b990*/  IMAD.U32 R7, RZ, RZ, UR15 ;  /* 0x0000000fff077e24 */ /* 0x002fc8000f8e00ff */
[----:B------:R1:W2:Y:S03]  /*b9a0*/  SYNCS.PHASECHK.TRANS64.TRYWAIT P0, [R7+URZ], R6 ;  /* 0x00000006070075a7 */ /* 0x0002a6000800017f */
[----:B--2---:R-:W-:Y:S05]  /*b9b0*/  @!P0 NANOSLEEP.SYNCS 0x989680 ;  /* 0x009896800000895d */ /* 0x004fea0003900000 */
[----:B------:R-:W2:Y:S02]  /*b9c0*/  @!P0 SYNCS.PHASECHK.TRANS64 P0, [R7+URZ], R6 ;  /* 0x00000006070085a7 */ /* 0x000ea4000800007f */
[----:B--2---:R-:W-:Y:S05]  /*b9d0*/  @!P0 BRA `(.L_x_18) ;  /* 0xfffffffc00ec8947 */ /* 0x004fea000383ffff */
[----:B------:R-:W-:Y:S05]  /*b9e0*/  BRA `(.L_x_17) ;  /* 0xffffff5c00d47947 */ /* 0x000fea000383ffff */
.L_x_24:
[----:B-1----:R-:W-:-:S04]  /*b9f0*/  IMAD.U32 R168, RZ, RZ, UR17 ;  /* 0x00000011ffa87e24 */ /* 0x002fc8000f8e00ff */
[----:B------:R1:W2:Y:S03]  /*ba00*/  SYNCS.PHASECHK.TRANS64.TRYWAIT P0, [R168+URZ], R167 ;  /* 0x000000a7a80075a7 */ /* 0x0002a6000800017f */
[----:B--2---:R-:W-:Y:S05]  /*ba10*/  @!P0 NANOSLEEP.SYNCS 0x989680 ;  /* 0x009896800000895d */ /* 0x004fea0003900000 */
[----:B------:R-:W2:Y:S02]  /*ba20*/  @!P0 SYNCS.PHASECHK.TRANS64 P0, [R168+URZ], R167 ;  /* 0x000000a7a80085a7 */ /* 0x000ea4000800007f */
[----:B--2---:R-:W-:Y:S05]  /*ba30*/  @!P0 BRA `(.L_x_24) ;  /* 0xfffffffc00ec8947 */ /* 0x004fea000383ffff */
[----:B------:R-:W-:Y:S05]  /*ba40*/  BRA `(.L_x_23) ;  /* 0xffffff6800f07947 */ /* 0x000fea000383ffff */
.L_x_203:
[----:B------:R-:W-:Y:S01]  /*ba50*/  BSSY B1, `(.L_x_240) ;  /* 0x0000006000017945 */ /* 0x000fe20003800000 */
[----:B------:R-:W-:-:S07]  /*ba60*/  IMAD.MOV.U32 R4, RZ, RZ, -0x1 ;  /* 0xffffffffff047424 */ /* 0x000fce00078e00ff */
[----:B------:R-:W-:Y:S05]  /*ba70*/  WARPSYNC.COLLECTIVE R4, `(.L_x_241) ;  /* 0x00000000040c7348 */ /* 0x000fea0003c00000 */
[----:B------:R-:W-:Y:S02]  /*ba80*/  ELECT P1, UR62, PT ;  /* 0x00000000003e782f */ /* 0x000fe40003820000 */
[----:B------:R-:W-:Y:S01]  /*ba90*/  MOV R4, UR62 ;  /* 0x0000003e00047c02 */ /* 0x000fe20008000f00 */
[----:B------:R-:W-:Y:S10]  /*baa0*/  ENDCOLLECTIVE ;  /* 0x000000000000791b */ /* 0x000ff40003800000 */
.L_x_241:
[----:B------:R-:W-:Y:S05]  /*bab0*/  BSYNC B1 ;  /* 0x0000000000017941 */ /* 0x000fea0003800000 */
.L_x_240:
[----:B------:R-:W-:Y:S05]  /*bac0*/  BRA `(.L_x_242) ;  /* 0xffffffe400d07947 */ /* 0x000fea000383ffff */
.L_x_206:
[----:B-1----:R1:W2:Y:S02]  /*bad0*/  SYNCS.PHASECHK.TRANS64.TRYWAIT P1, [R15+URZ+0xa8], R6 ;  /* 0x0000a8060f0075a7 */ /* 0x0022a4000802017f */
[----:B--2---:R-:W-:Y:S05]  /*bae0*/  @!P1 NANOSLEEP.SYNCS 0x989680 ;  /* 0x009896800000995d */ /* 0x004fea0003900000 */
[----:B------:R-:W2:Y:S02]  /*baf0*/  @!P1 SYNCS.PHASECHK.TRANS64 P1, [R15+URZ+0xa8], R6 ;  /* 0x0000a8060f0095a7 */ /* 0x000ea4000802007f */
[----:B--2---:R-:W-:Y:S05]  /*bb00*/  @!P1 BRA `(.L_x_206) ;  /* 0xfffffffc00f09947 */ /* 0x004fea000383ffff */
[----:B------:R-:W-:Y:S05]  /*bb10*/  BRA `(.L_x_243) ;  /* 0xffffffe800047947 */ /* 0x000fea000383ffff */
.L_x_215:
[----:B------:R-:W-:Y:S01]  /*bb20*/  BSSY B0, `(.L_x_244) ;  /* 0x0000006000007945 */ /* 0x000fe20003800000 */
[----:B------:R-:W-:-:S07]  /*bb30*/  IMAD.MOV.U32 R4, RZ, RZ, -0x1 ;  /* 0xffffffffff047424 */ /* 0x000fce00078e00ff */
[----:B------:R-:W-:Y:S05]  /*bb40*/  WARPSYNC.COLLECTIVE R4, `(.L_x_245) ;  /* 0x00000000040c7348 */ /* 0x000fea0003c00000 */
[----:B------:R-:W-:Y:S02]  /*bb50*/  ELECT P1, UR62, PT ;  /* 0x00000000003e782f */ /* 0x000fe40003820000 */
[----:B------:R-:W-:Y:S01]  /*bb60*/  MOV R4, UR62 ;  /* 0x0000003e00047c02 */ /* 0x000fe20008000f00 */
[----:B------:R-:W-:Y:S10]  /*bb70*/  ENDCOLLECTIVE ;  /* 0x000000000000791b */ /* 0x000ff40003800000 */
.L_x_245:
[----:B------:R-:W-:Y:S05]  /*bb80*/  BSYNC B0 ;  /* 0x0000000000007941 */ /* 0x000fea0003800000 */
.L_x_244:
[----:B------:R-:W-:Y:S01]  /*bb90*/  PLOP3.LUT P0, PT, P1, PT, PT, 0x80, 0x0 ;  /* 0x000000000000781c */ /* 0x000fe20000f0f070 */
[----:B------:R-:W-:-:S12]  /*bba0*/  BRA `(.L_x_246) ;  /* 0xfffffff0005c7947 */ /* 0x000fd8000383ffff */
.L_x_219:
[----:B0-----:R0:W1:Y:S02]  /*bbb0*/  SYNCS.PHASECHK.TRANS64.TRYWAIT P0, [R5+URZ], R2 ;  /* 0x00000002050075a7 */ /* 0x001064000800017f */
[----:B-1----:R-:W-:Y:S05]  /*bbc0*/  @!P0 NANOSLEEP.SYNCS 0x989680 ;  /* 0x009896800000895d */ /* 0x002fea0003900000 */
[----:B------:R-:W1:Y:S02]  /*bbd0*/  @!P0 SYNCS.PHASECHK.TRANS64 P0, [R5+URZ], R2 ;  /* 0x00000002050085a7 */ /* 0x000e64000800007f */
[----:B-1----:R-:W-:Y:S05]  /*bbe0*/  @!P0 BRA `(.L_x_219) ;  /* 0xfffffffc00f08947 */ /* 0x002fea000383ffff */
[----:B------:R-:W-:Y:S05]  /*bbf0*/  BRA `(.L_x_247) ;  /* 0xfffffff000a07947 */ /* 0x000fea000383ffff */
.L_x_220:
[----:B0-----:R0:W1:Y:S02]  /*bc00*/  SYNCS.PHASECHK.TRANS64.TRYWAIT P0, [R7+URZ], R4 ;  /* 0x00000004070075a7 */ /* 0x001064000800017f */
[----:B-1----:R-:W-:Y:S05]  /*bc10*/  @!P0 NANOSLEEP.SYNCS 0x989680 ;  /* 0x009896800000895d */ /* 0x002fea0003900000 */
[----:B------:R-:W1:Y:S02]  /*bc20*/  @!P0 SYNCS.PHASECHK.TRANS64 P0, [R7+URZ], R4 ;  /* 0x00000004070085a7 */ /* 0x000e64000800007f */
[----:B-1----:R-:W-:Y:S05]  /*bc30*/  @!P0 BRA `(.L_x_220) ;  /* 0xfffffffc00f08947 */ /* 0x002fea000383ffff */
[----:B------:R-:W-:Y:S05]  /*bc40*/  BRA `(.L_x_248) ;  /* 0xfffffff000b07947 */ /* 0x000fea000383ffff */
.L_x_221:
[----:B0-----:R0:W1:Y:S02]  /*bc50*/  SYNCS.PHASECHK.TRANS64.TRYWAIT P0, [R6+URZ], R5 ;  /* 0x00000005060075a7 */ /* 0x001064000800017f */
[----:B-1----:R-:W-:Y:S05]  /*bc60*/  @!P0 NANOSLEEP.SYNCS 0x989680 ;  /* 0x009896800000895d */ /* 0x002fea0003900000 */
[----:B------:R-:W1:Y:S02]  /*bc70*/  @!P0 SYNCS.PHASECHK.TRANS64 P0, [R6+URZ], R5 ;  /* 0x00000005060085a7 */ /* 0x000e64000800007f */
[----:B-1----:R-:W-:Y:S05]  /*bc80*/  @!P0 BRA `(.L_x_221) ;  /* 0xfffffffc00f08947 */ /* 0x002fea000383ffff */
[----:B------:R-:W-:Y:S05]  /*bc90*/  BRA `(.L_x_249) ;  /* 0xfffffff000c07947 */ /* 0x000fea000383ffff */
.L_x_222:
[----:B0-----:R0:W1:Y:S02]  /*bca0*/  SYNCS.PHASECHK.TRANS64.TRYWAIT P0, [R9+URZ], R4 ;  /* 0x00000004090075a7 */ /* 0x001064000800017f */
[----:B-1----:R-:W-:Y:S05]  /*bcb0*/  @!P0 NANOSLEEP.SYNCS 0x989680 ;  /* 0x009896800000895d */ /* 0x002fea0003900000 */
[----:B------:R-:W1:Y:S02]  /*bcc0*/  @!P0 SYNCS.PHASECHK.TRANS64 P0, [R9+URZ], R4 ;  /* 0x00000004090085a7 */ /* 0x000e64000800007f */
[----:B-1----:R-:W-:Y:S05]  /*bcd0*/  @!P0 BRA `(.L_x_222) ;  /* 0xfffffffc00f08947 */ /* 0x002fea000383ffff */
[----:B------:R-:W-:Y:S05]  /*bce0*/  BRA `(.L_x_250) ;  /* 0xfffffff000d07947 */ /* 0x000fea000383ffff */
.L_x_223:
[----:B0-----:R0:W1:Y:S02]  /*bcf0*/  SYNCS.PHASECHK.TRANS64.TRYWAIT P0, [R6+URZ], R5 ;  /* 0x00000005060075a7 */ /* 0x001064000800017f */
[----:B-1----:R-:W-:Y:S05]  /*bd00*/  @!P0 NANOSLEEP.SYNCS 0x989680 ;  /* 0x009896800000895d */ /* 0x002fea0003900000 */
[----:B------:R-:W1:Y:S02]  /*bd10*/  @!P0 SYNCS.PHASECHK.TRANS64 P0, [R6+URZ], R5 ;  /* 0x00000005060085a7 */ /* 0x000e64000800007f */
[----:B-1----:R-:W-:Y:S05]  /*bd20*/  @!P0 BRA `(.L_x_223) ;  /* 0xfffffffc00f08947 */ /* 0x002fea000383ffff */
[----:B------:R-:W-:Y:S05]  /*bd30*/  BRA `(.L_x_251) ;  /* 0xfffffff000e07947 */ /* 0x000fea000383ffff */
.L_x_224:
[----:B0-----:R0:W1:Y:S02]  /*bd40*/  SYNCS.PHASECHK.TRANS64.TRYWAIT P0, [R9+URZ], R4 ;  /* 0x00000004090075a7 */ /* 0x001064000800017f */
[----:B-1----:R-:W-:Y:S05]  /*bd50*/  @!P0 NANOSLEEP.SYNCS 0x989680 ;  /* 0x009896800000895d */ /* 0x002fea0003900000 */
[----:B------:R-:W1:Y:S02]  /*bd60*/  @!P0 SYNCS.PHASECHK.TRANS64 P0, [R9+URZ], R4 ;  /* 0x00000004090085a7 */ /* 0x000e64000800007f */
[----:B-1----:R-:W-:Y:S05]  /*bd70*/  @!P0 BRA `(.L_x_224) ;  /* 0xfffffffc00f08947 */ /* 0x002fea000383ffff */
[----:B------:R-:W-:Y:S05]  /*bd80*/  BRA `(.L_x_252) ;  /* 0xfffffff000f07947 */ /* 0x000fea000383ffff */
.L_x_225:
[----:B0-----:R0:W1:Y:S02]  /*bd90*/  SYNCS.PHASECHK.TRANS64.TRYWAIT P0, [R6+URZ], R5 ;  /* 0x00000005060075a7 */ /* 0x001064000800017f */
[----:B-1----:R-:W-:Y:S05]  /*bda0*/  @!P0 NANOSLEEP.SYNCS 0x989680 ;  /* 0x009896800000895d */ /* 0x002fea0003900000 */
[----:B------:R-:W1:Y:S02]  /*bdb0*/  @!P0 SYNCS.PHASECHK.TRANS64 P0, [R6+URZ], R5 ;  /* 0x00000005060085a7 */ /* 0x000e64000800007f */
[----:B-1----:R-:W-:Y:S05]  /*bdc0*/  @!P0 BRA `(.L_x_225) ;  /* 0xfffffffc00f08947 */ /* 0x002fea000383ffff */
[----:B------:R-:W-:Y:S05]  /*bdd0*/  BRA `(.L_x_253) ;  /* 0xfffffff400007947 */ /* 0x000fea000383ffff */
.L_x_226:
[----:B0-----:R0:W1:Y:S02]  /*bde0*/  SYNCS.PHASECHK.TRANS64.TRYWAIT P0, [R9+URZ], R4 ;  /* 0x00000004090075a7 */ /* 0x001064000800017f */
[----:B-1----:R-:W-:Y:S05]  /*bdf0*/  @!P0 NANOSLEEP.SYNCS 0x989680 ;  /* 0x009896800000895d */ /* 0x002fea0003900000 */
[----:B------:R-:W1:Y:S02]  /*be00*/  @!P0 SYNCS.PHASECHK.TRANS64 P0, [R9+URZ], R4 ;  /* 0x00000004090085a7 */ /* 0x000e64000800007f */
[----:B-1----:R-:W-:Y:S05]  /*be10*/  @!P0 BRA `(.L_x_226) ;  /* 0xfffffffc00f08947 */ /* 0x002fea000383ffff */
[----:B------:R-:W-:Y:S05]  /*be20*/  BRA `(.L_x_254) ;  /* 0xfffffff400107947 */ /* 0x000fea000383ffff */
.L_x_227:
[----:B0-----:R0:W1:Y:S02]  /*be30*/  SYNCS.PHASECHK.TRANS64.TRYWAIT P0, [R6+URZ], R5 ;  /* 0x00000005060075a7 */ /* 0x001064000800017f */
[----:B-1----:R-:W-:Y:S05]  /*be40*/  @!P0 NANOSLEEP.SYNCS 0x989680 ;  /* 0x009896800000895d */ /* 0x002fea0003900000 */
[----:B------:R-:W1:Y:S02]  /*be50*/  @!P0 SYNCS.PHASECHK.TRANS64 P0, [R6+URZ], R5 ;  /* 0x00000005060085a7 */ /* 0x000e64000800007f */
[----:B-1----:R-:W-:Y:S05]  /*be60*/  @!P0 BRA `(.L_x_227) ;  /* 0xfffffffc00f08947 */ /* 0x002fea000383ffff */
[----:B------:R-:W-:Y:S05]  /*be70*/  BRA `(.L_x_255) ;  /* 0xfffffff400207947 */ /* 0x000fea000383ffff */
.L_x_228:
[----:B0-----:R0:W1:Y:S02]  /*be80*/  SYNCS.PHASECHK.TRANS64.TRYWAIT P0, [R9+URZ], R4 ;  /* 0x00000004090075a7 */ /* 0x001064000800017f */
[----:B-1----:R-:W-:Y:S05]  /*be90*/  @!P0 NANOSLEEP.SYNCS 0x989680 ;  /* 0x009896800000895d */ /* 0x002fea0003900000 */
[----:B------:R-:W1:Y:S02]  /*bea0*/  @!P0 SYNCS.PHASECHK.TRANS64 P0, [R9+URZ], R4 ;  /* 0x00000004090085a7 */ /* 0x000e64000800007f */
[----:B-1----:R-:W-:Y:S05]  /*beb0*/  @!P0 BRA `(.L_x_228) ;  /* 0xfffffffc00f08947 */ /* 0x002fea000383ffff */
[----:B------:R-:W-:Y:S05]  /*bec0*/  BRA `(.L_x_256) ;  /* 0xfffffff400307947 */ /* 0x000fea000383ffff */
.L_x_229:
[----:B0-----:R0:W1:Y:S02]  /*bed0*/  SYNCS.PHASECHK.TRANS64.TRYWAIT P0, [R6+URZ], R5 ;  /* 0x00000005060075a7 */ /* 0x001064000800017f */
[----:B-1----:R-:W-:Y:S05]  /*bee0*/  @!P0 NANOSLEEP.SYNCS 0x989680 ;  /* 0x009896800000895d */ /* 0x002fea0003900000 */
[----:B------:R-:W1:Y:S02]  /*bef0*/  @!P0 SYNCS.PHASECHK.TRANS64 P0, [R6+URZ], R5 ;  /* 0x00000005060085a7 */ /* 0x000e64000800007f */
[----:B-1----:R-:W-:Y:S05]  /*bf00*/  @!P0 BRA `(.L_x_229) ;  /* 0xfffffffc00f08947 */ /* 0x002fea000383ffff */
[----:B------:R-:W-:Y:S05]  /*bf10*/  BRA `(.L_x_257) ;  /* 0xfffffff400407947 */ /* 0x000fea000383ffff */
.L_x_230:
[----:B0-----:R0:W1:Y:S02]  /*bf20*/  SYNCS.PHASECHK.TRANS64.TRYWAIT P0, [R9+URZ], R4 ;  /* 0x00000004090075a7 */ /* 0x001064000800017f */
[----:B-1----:R-:W-:Y:S05]  /*bf30*/  @!P0 NANOSLEEP.SYNCS 0x989680 ;  /* 0x009896800000895d */ /* 0x002fea0003900000 */
[----:B------:R-:W1:Y:S02]  /*bf40*/  @!P0 SYNCS.PHASECHK.TRANS64 P0, [R9+URZ], R4 ;  /* 0x00000004090085a7 */ /* 0x000e64000800007f */
[----:B-1----:R-:W-:Y:S05]  /*bf50*/  @!P0 BRA `(.L_x_230) ;  /* 0xfffffffc00f08947 */ /* 0x002fea000383ffff */
[----:B------:R-:W-:Y:S05]  /*bf60*/  BRA `(.L_x_258) ;  /* 0xfffffff400507947 */ /* 0x000fea000383ffff */
.L_x_231:
[----:B0-----:R0:W1:Y:S02]  /*bf70*/  SYNCS.PHASECHK.TRANS64.TRYWAIT P0, [R6+URZ], R5 ;  /* 0x00000005060075a7 */ /* 0x001064000800017f */
[----:B-1----:R-:W-:Y:S05]  /*bf80*/  @!P0 NANOSLEEP.SYNCS 0x989680 ;  /* 0x009896800000895d */ /* 0x002fea0003900000 */
[----:B------:R-:W1:Y:S02]  /*bf90*/  @!P0 SYNCS.PHASECHK.TRANS64 P0, [R6+URZ], R5 ;  /* 0x00000005060085a7 */ /* 0x000e64000800007f */
[----:B-1----:R-:W-:Y:S05]  /*bfa0*/  @!P0 BRA `(.L_x_231) ;  /* 0xfffffffc00f08947 */ /* 0x002fea000383ffff */
[----:B------:R-:W-:Y:S05]  /*bfb0*/  BRA `(.L_x_259) ;  /* 0xfffffff400607947 */ /* 0x000fea000383ffff */
.L_x_232:
[----:B0-----:R0:W1:Y:S02]  /*bfc0*/  SYNCS.PHASECHK.TRANS64.TRYWAIT P0, [R9+URZ], R4 ;  /* 0x00000004090075a7 */ /* 0x001064000800017f */
[----:B-1----:R-:W-:Y:S05]  /*bfd0*/  @!P0 NANOSLEEP.SYNCS 0x989680 ;  /* 0x009896800000895d */ /* 0x002fea0003900000 */
[----:B------:R-:W1:Y:S02]  /*bfe0*/  @!P0 SYNCS.PHASECHK.TRANS64 P0, [R9+URZ], R4 ;  /* 0x00000004090085a7 */ /* 0x000e64000800007f */
[----:B-1----:R-:W-:Y:S05]  /*bff0*/  @!P0 BRA `(.L_x_232) ;  /* 0xfffffffc00f08947 */ /* 0x002fea000383ffff */
[----:B------:R-:W-:Y:S05]  /*c000*/  BRA `(.L_x_260) ;  /* 0xfffffff400707947 */ /* 0x000fea000383ffff */
.L_x_233:
[----:B0-----:R0:W1:Y:S02]  /*c010*/  SYNCS.PHASECHK.TRANS64.TRYWAIT P0, [R6+URZ], R5 ;  /* 0x00000005060075a7 */ /* 0x001064000800017f */
[----:B-1----:R-:W-:Y:S05]  /*c020*/  @!P0 NANOSLEEP.SYNCS 0x989680 ;  /* 0x009896800000895d */ /* 0x002fea0003900000 */
[----:B------:R-:W1:Y:S02]  /*c030*/  @!P0 SYNCS.PHASECHK.TRANS64 P0, [R6+URZ], R5 ;  /* 0x00000005060085a7 */ /* 0x000e64000800007f */
[----:B-1----:R-:W-:Y:S05]  /*c040*/  @!P0 BRA `(.L_x_233) ;  /* 0xfffffffc00f08947 */ /* 0x002fea000383ffff */
[----:B------:R-:W-:Y:S05]  /*c050*/  BRA `(.L_x_261) ;  /* 0xfffffff400807947 */ /* 0x000fea000383ffff */
.L_x_234:
[----:B0-----:R0:W1:Y:S02]  /*c060*/  SYNCS.PHASECHK.TRANS64.TRYWAIT P0, [R9+URZ], R4 ;  /* 0x00000004090075a7 */ /* 0x001064000800017f */
[----:B-1----:R-:W-:Y:S05]  /*c070*/  @!P0 NANOSLEEP.SYNCS 0x989680 ;  /* 0x009896800000895d */ /* 0x002fea0003900000 */
[----:B------:R-:W1:Y:S02]  /*c080*/  @!P0 SYNCS.PHASECHK.TRANS64 P0, [R9+URZ], R4 ;  /* 0x00000004090085a7 */ /* 0x000e64000800007f */
[----:B-1----:R-:W-:Y:S05]  /*c090*/  @!P0 BRA `(.L_x_234) ;  /* 0xfffffffc00f08947 */ /* 0x002fea000383ffff */
[----:B------:R-:W-:Y:S05]  /*c0a0*/  BRA `(.L_x_262) ;  /* 0xfffffff400907947 */ /* 0x000fea000383ffff */
.L_x_235:
[----:B0-----:R0:W1:Y:S02]  /*c0b0*/  SYNCS.PHASECHK.TRANS64.TRYWAIT P0, [R6+URZ], R5 ;  /* 0x00000005060075a7 */ /* 0x001064000800017f */
[----:B-1----:R-:W-:Y:S05]  /*c0c0*/  @!P0 NANOSLEEP.SYNCS 0x989680 ;  /* 0x009896800000895d */ /* 0x002fea0003900000 */
[----:B------:R-:W1:Y:S02]  /*c0d0*/  @!P0 SYNCS.PHASECHK.TRANS64 P0, [R6+URZ], R5 ;  /* 0x00000005060085a7 */ /* 0x000e64000800007f */
[----:B-1----:R-:W-:Y:S05]  /*c0e0*/  @!P0 BRA `(.L_x_235) ;  /* 0xfffffffc00f08947 */ /* 0x002fea000383ffff */
[----:B------:R-:W-:Y:S05]  /*c0f0*/  BRA `(.L_x_263) ;  /* 0xfffffff400a07947 */ /* 0x000fea000383ffff */
.L_x_236:
[----:B0-----:R0:W1:Y:S02]  /*c100*/  SYNCS.PHASECHK.TRANS64.TRYWAIT P0, [R9+URZ], R4 ;  /* 0x00000004090075a7 */ /* 0x001064000800017f */
[----:B-1----:R-:W-:Y:S05]  /*c110*/  @!P0 NANOSLEEP.SYNCS 0x989680 ;  /* 0x009896800000895d */ /* 0x002fea0003900000 */
[----:B------:R-:W1:Y:S02]  /*c120*/  @!P0 SYNCS.PHASECHK.TRANS64 P0, [R9+URZ], R4 ;  /* 0x00000004090085a7 */ /* 0x000e64000800007f */
[----:B-1----:R-:W-:Y:S05]  /*c130*/  @!P0 BRA `(.L_x_236) ;  /* 0xfffffffc00f08947 */ /* 0x002fea000383ffff */
[----:B------:R-:W-:Y:S05]  /*c140*/  BRA `(.L_x_264) ;  /* 0xfffffff400b07947 */ /* 0x000fea000383ffff */
.L_x_237:
[----:B0-----:R0:W1:Y:S02]  /*c150*/  SYNCS.PHASECHK.TRANS64.TRYWAIT P0, [R8+URZ], R5 ;  /* 0x00000005080075a7 */ /* 0x001064000800017f */
[----:B-1----:R-:W-:Y:S05]  /*c160*/  @!P0 NANOSLEEP.SYNCS 0x989680 ;  /* 0x009896800000895d */ /* 0x002fea0003900000 */
[----:B------:R-:W1:Y:S02]  /*c170*/  @!P0 SYNCS.PHASECHK.TRANS64 P0, [R8+URZ], R5 ;  /* 0x00000005080085a7 */ /* 0x000e64000800007f */
[----:B-1----:R-:W-:Y:S05]  /*c180*/  @!P0 BRA `(.L_x_237) ;  /* 0xfffffffc00f08947 */ /* 0x002fea000383ffff */
[----:B------:R-:W-:Y:S05]  /*c190*/  BRA `(.L_x_265) ;  /* 0xfffffff400c07947 */ /* 0x000fea000383ffff */
.L_x_238:
[----:B-1----:R1:W2:Y:S02]  /*c1a0*/  SYNCS.PHASECHK.TRANS64.TRYWAIT P0, [R11+URZ], R6 ;  /* 0x000000060b0075a7 */ /* 0x0022a4000800017f */
[----:B--2---:R-:W-:Y:S05]  /*c1b0*/  @!P0 NANOSLEEP.SYNCS 0x989680 ;  /* 0x009896800000895d */ /* 0x004fea0003900000 */
[----:B------:R-:W2:Y:S02]  /*c1c0*/  @!P0 SYNCS.PHASECHK.TRANS64 P0, [R11+URZ], R6 ;  /* 0x000000060b0085a7 */ /* 0x000ea4000800007f */
[----:B--2---:R-:W-:Y:S05]  /*c1d0*/  @!P0 BRA `(.L_x_238) ;  /* 0xfffffffc00f08947 */ /* 0x004fea000383ffff */
[----:B------:R-:W-:Y:S05]  /*c1e0*/  BRA `(.L_x_266) ;  /* 0xfffffff400c87947 */ /* 0x000fea000383ffff */
.L_x_267:
[----:B------:R-:W-:-:S00]  /*c1f0*/  BRA `(.L_x_267) ;  /* 0xfffffffc00fc7947 */ /* 0x000fc0000383ffff */
[----:B------:R-:W-:-:S00]  /*c200*/  NOP ;  /* 0x0000000000007918 */ /* 0x000fc00000000000 */
[----:B------:R-:W-:-:S00]  /*c210*/  NOP ;  /* 0x0000000000007918 */ /* 0x000fc00000000000 */
[----:B------:R-:W-:-:S00]  /*c220*/  NOP ;  /* 0x0000000000007918 */ /* 0x000fc00000000000 */
[----:B------:R-:W-:-:S00]  /*c230*/  NOP ;  /* 0x0000000000007918 */ /* 0x000fc00000000000 */
[----:B------:R-:W-:-:S00]  /*c240*/  NOP ;  /* 0x0000000000007918 */ /* 0x000fc00000000000 */
[----:B------:R-:W-:-:S00]  /*c250*/  NOP ;  /* 0x0000000000007918 */ /* 0x000fc00000000000 */
[----:B------:R-:W-:-:S00]  /*c260*/  NOP ;  /* 0x0000000000007918 */ /* 0x000fc00000000000 */
[----:B------:R-:W-:-:S00]  /*c270*/  NOP ;  /* 0x0000000000007918 */ /* 0x000fc00000000000 */
.L_x_268:


//--------------------- .nv.shared._ZN7cutlass13device_kernelINS_4gemm6kernel13GemmUniversalIN4cute5tupleIJiiiiEEENS1_10collective13CollectiveMmaINS1_37MainloopSm90TmaGmmaWarpSpecializedFP8ILi21ENS5_IJNS4_1CILi1EEESB_SB_EEENS1_35KernelTmaWarpSpecializedCooperativeEEENS5_IJNSA_ILi256EEENSA_ILi80EEENSA_ILi32EEEEEENS_12float_e4m3_tENS5_IJlSB_lEEESJ_SK_NS4_8TiledMMAINS4_8MMA_AtomIJNS4_4SM904GMMA30MMA_64x16x32_F32E4M3E4M3_SS_TNILNSO_7ScaleInE1ELSQ_1EEEEEENS4_6LayoutINS5_IJNSA_ILi2EEESB_SB_EEENS5_IJSB_NSA_ILi0EEESW_EEEEENS5_IJNS4_10UnderscoreESZ_SZ_EEEEENS4_13SM90_TMA_LOADENS4_14ComposedLayoutINS4_7SwizzleILi1ELi4ELi3EEENS4_18smem_ptr_flag_bitsILi8EEENST_INS5_IJNSA_ILi8EEESH_EEENS5_IJSH_SB_EEEEEEEvNS4_8identityES12_S1C_vS1D_EENS_8epilogue10collective6detail29Sm90TmaWarpSpecializedAdapterINS1G_15DefaultEpilogueISJ_SK_SK_NS1F_6thread17LinearCombinationISJ_Li1EffLNS1K_9ScaleType4KindE0ELNS_15FloatRoundStyleE2ESJ_EENS1_15EpilogueDefaultEEEEEvvEEEEvNT_6ParamsE --------------------------
	.section	.nv.shared._ZN7cutlass13device_kernelINS_4gemm6kernel13GemmUniversalIN4cute5tupleIJiiiiEEENS1_10collective13CollectiveMmaINS1_37MainloopSm90TmaGmmaWarpSpecializedFP8ILi21ENS5_IJNS4_1CILi1EEESB_SB_EEENS1_35KernelTmaWarpSpecializedCooperativeEEENS5_IJNSA_ILi256EEENSA_ILi80EEENSA_ILi32EEEEEENS_12float_e4m3_tENS5_IJlSB_lEEESJ_SK_NS4_8TiledMMAINS4_8MMA_AtomIJNS4_4SM904GMMA30MMA_64x16x32_F32E4M3E4M3_SS_TNILNSO_7ScaleInE1ELSQ_1EEEEEENS4_6LayoutINS5_IJNSA_ILi2EEESB_SB_EEENS5_IJSB_NSA_ILi0EEESW_EEEEENS5_IJNS4_10UnderscoreESZ_SZ_EEEEENS4_13SM90_TMA_LOADENS4_14ComposedLayoutINS4_7SwizzleILi1ELi4ELi3EEENS4_18smem_ptr_flag_bitsILi8EEENST_INS5_IJNSA_ILi8EEESH_EEENS5_IJSH_SB_EEEEEEEvNS4_8identityES12_S1C_vS1D_EENS_8epilogue10collective6detail29Sm90TmaWarpSpecializedAdapterINS1G_15DefaultEpilogueISJ_SK_SK_NS1F_6thread17LinearCombinationISJ_Li1EffLNS1K_9ScaleType4KindE0ELNS_15FloatRoundStyleE2ESJ_EENS1_15EpilogueDefaultEEEEEvvEEEEvNT_6ParamsE,"aw",@nobits
	.sectionflags	@""
	.align	16
	.zero		1024


//--------------------- .nv.shared.reserved.0     --------------------------
	.section	.nv.shared.reserved.0,"aw",@nobits
	.weak		__nv_reservedSMEM_offset_0_alias
	.size		__nv_reservedSMEM_offset_0_alias, 0, 0
	.other		__nv_reservedSMEM_offset_0_alias,@"STO_CUDA_RESERVED_SHARED STV_DEFAULT"
__nv_reservedSMEM_offset_0_alias:
	.zero		0


//--------------------- .nv.global                --------------------------
	.section	.nv.global,"aw",@nobits
.nv.global:
	.type		_ZN40_INTERNAL_cd79fab2_4_k_cu_0cd72439_101924cute1_E,@object
	.size		_ZN40_INTERNAL_cd79fab2_4_k_cu_0cd72439_101924cute1_E,(_ZN40_INTERNAL_cd79fab2_4_k_cu_0cd72439_101924cuda3std3__45__cpo6cbeginE - _ZN40_INTERNAL_cd79fab2_4_k_cu_0cd72439_101924cute1_E)
_ZN40_INTERNAL_cd79fab2_4_k_cu_0cd72439_101924cute1_E:
	.zero		1
	.type		_ZN40_INTERNAL_cd79fab2_4_k_cu_0cd72439_101924cuda3std3__45__cpo6cbeginE,@object
	.size		_ZN40_INTERNAL_cd79fab2_4_k_cu_0cd72439_101924cuda3std3__45__cpo6cbeginE,(_ZN40_INTERNAL_cd79fab2_4_k_cu_0cd72439_101924cuda3std3__48in_placeE - _ZN40_INTERNAL_cd79fab2_4_k_cu_0cd72439_101924cuda3std3__45__cpo6cbeginE)
_ZN40_INTERNAL_cd79fab2_4_k_cu_0cd72439_101924cuda3std3__45__cpo6cbeginE:
	.zero		1
	.type		_ZN40_INTERNAL_cd79fab2_4_k_cu_0cd72439_101924cuda3std3__48in_placeE,@object
	.size		_ZN40_INTERNAL_cd79fab2_4_k_cu_0cd72439_101924cuda3std3__48in_placeE,(_ZN40_INTERNAL_cd79fab2_4_k_cu_0cd72439_101924cuda3std6ranges3__45__cpo9iter_moveE - _ZN40_INTERNAL_cd79fab2_4_k_cu_0cd72439_101924cuda3std3__48in_placeE)
_ZN40_INTERNAL_cd79fab2_4_k_cu_0cd72439_101924cuda3std3__48in_placeE:
	.zero		1
	.type		_ZN40_INTERNAL_cd79fab2_4_k_cu_0cd72439_101924cuda3std6ranges3__45__cpo9iter_moveE,@object
	.size		_ZN40_INTERNAL_cd79fab2_4_k_cu_0cd72439_101924cuda3std6ranges3__45__cpo9iter_moveE,(_ZN40_INTERNAL_cd79fab2_4_k_cu_0cd72439_101924cuda3std3__45__cpo5beginE - _ZN40_INTERNAL_cd79fab2_4_k_cu_0cd72439_101924cuda3std6ranges3__45__cpo9iter_moveE)
_ZN40_INTERNAL_cd79fab2_4_k_cu_0cd72439_101924cuda3std6ranges3__45__cpo9iter_moveE:
	.zero		1
	.type		_ZN40_INTERNAL_cd79fab2_4_k_cu_0cd72439_101924cuda3std3__45__cpo5beginE,@object
	.size		_ZN40_INTERNAL_cd79fab2_4_k_cu_0cd72439_101924cuda3std3__45__cpo5beginE,(_ZN40_INTERNAL_cd79fab2_4_k_cu_0cd72439_101924cuda3std3__442_GLOBAL__N__cd79fab2_4_k_cu_0cd72439_101926ignoreE - _ZN40_INTERNAL_cd79fab2_4_k_cu_0cd72439_101924cuda3std3__45__cpo5beginE)
_ZN40_INTERNAL_cd79fab2_4_k_cu_0cd72439_101924cuda3std3__45__cpo5beginE:
	.zero		1
	.type		_ZN40_INTERNAL_cd79fab2_4_k_cu_0cd72439_101924cuda3std3__442_GLOBAL__N__cd79fab2_4_k_cu_0cd72439_101926ignoreE,@object
	.size		_ZN40_INTERNAL_cd79fab2_4_k_cu_0cd72439_101924cuda3std3__442_GLOBAL__N__cd79fab2_4_k_cu_0cd72439_101926ignoreE,(_ZN40_INTERNAL_cd79fab2_4_k_cu_0cd72439_101924cute7productE - _ZN40_INTERNAL_cd79fab2_4_k_cu_0cd72439_101924cuda3std3__442_GLOBAL__N__cd79fab2_4_k_cu_0cd72439_101926ignoreE)
_ZN40_INTERNAL_cd79fab2_4_k_cu_0cd72439_101924cuda3std3__442_GLOBAL__N__cd79fab2_4_k_cu_0cd72439_101926ignoreE:
	.zero		1
	.type		_ZN40_INTERNAL_cd79fab2_4_k_cu_0cd72439_101924cute7productE,@object
	.size		_ZN40_INTERNAL_cd79fab2_4_k_cu_0cd72439_101924cute7productE,(_ZN40_INTERNAL_cd79fab2_4_k_cu_0cd72439_101924cuda3std3__45__cpo3endE - _ZN40_INTERNAL_cd79fab2_4_k_cu_0cd72439_101924cute7productE)
_ZN40_INTERNAL_cd79fab2_4_k_cu_0cd72439_101924cute7productE:
	.zero		1
	.type		_ZN40_INTERNAL_cd79fab2_4_k_cu_0cd72439_101924cuda3std3__45__cpo3endE,@object
	.size		_ZN40_INTERNAL_cd79fab2_4_k_cu_0cd72439_101924cuda3std3__45__cpo3endE,(_ZN40_INTERNAL_cd79fab2_4_k_cu_0cd72439_101924cuda3std3__419piecewise_constructE - _ZN40_INTERNAL_cd79fab2_4_k_cu_0cd72439_101924cuda3std3__45__cpo3endE)
_ZN40_INTERNAL_cd79fab2_4_k_cu_0cd72439_101924cuda3std3__45__cpo3endE:
	.zero		1
	.type		_ZN40_INTERNAL_cd79fab2_4_k_cu_0cd72439_101924cuda3std3__419piecewise_constructE,@object
	.size		_ZN40_INTERNAL_cd79fab2_4_k_cu_0cd72439_101924cuda3std3__419piecewise_constructE,(_ZN40_INTERNAL_cd79fab2_4_k_cu_0cd72439_101924cuda3std3__45__cpo4cendE - _ZN40_INTERNAL_cd79fab2_4_k_cu_0cd72439_101924cuda3std3__419piecewise_constructE)
_ZN40_INTERNAL_cd79fab2_4_k_cu_0cd72439_101924cuda3std3__419piecewise_constructE:
	.zero		1
	.type		_ZN40_INTERNAL_cd79fab2_4_k_cu_0cd72439_101924cuda3std3__45__cpo4cendE,@object
	.size		_ZN40_INTERNAL_cd79fab2_4_k_cu_0cd72439_101924cuda3std3__45__cpo4cendE,(_ZN40_INTERNAL_cd79fab2_4_k_cu_0cd72439_101924cuda3std6ranges3__45__cpo4swapE - _ZN40_INTERNAL_cd79fab2_4_k_cu_0cd72439_101924cuda3std3__45__cpo4cendE)
_ZN40_INTERNAL_cd79fab2_4_k_cu_0cd72439_101924cuda3std3__45__cpo4cendE:
	.zero		1
	.type		_ZN40_INTERNAL_cd79fab2_4_k_cu_0cd72439_101924cuda3std6ranges3__45__cpo4swapE,@object
	.size		_ZN40_INTERNAL_cd79fab2_4_k_cu_0cd72439_101924cuda3std6ranges3__45__cpo4swapE,(.L_7 - _ZN40_INTERNAL_cd79fab2_4_k_cu_0cd72439_101924cuda3std6ranges3__45__cpo4swapE)
_ZN40_INTERNAL_cd79fab2_4_k_cu_0cd72439_101924cuda3std6ranges3__45__cpo4swapE:
	.zero		1
.L_7:


//--------------------- .nv.constant0._ZN7cutlass13device_kernelINS_4gemm6kernel13GemmUniversalIN4cute5tupleIJiiiiEEENS1_10collective13CollectiveMmaINS1_37MainloopSm90TmaGmmaWarpSpecializedFP8ILi21ENS5_IJNS4_1CILi1EEESB_SB_EEENS1_35KernelTmaWarpSpecializedCooperativeEEENS5_IJNSA_ILi256EEENSA_ILi80EEENSA_ILi32EEEEEENS_12float_e4m3_tENS5_IJlSB_lEEESJ_SK_NS4_8TiledMMAINS4_8MMA_AtomIJNS4_4SM904GMMA30MMA_64x16x32_F32E4M3E4M3_SS_TNILNSO_7ScaleInE1ELSQ_1EEEEEENS4_6LayoutINS5_IJNSA_ILi2EEESB_SB_EEENS5_IJSB_NSA_ILi0EEESW_EEEEENS5_IJNS4_10UnderscoreESZ_SZ_EEEEENS4_13SM90_TMA_LOADENS4_14ComposedLayoutINS4_7SwizzleILi1ELi4ELi3EEENS4_18smem_ptr_flag_bitsILi8EEENST_INS5_IJNSA_ILi8EEESH_EEENS5_IJSH_SB_EEEEEEEvNS4_8identityES12_S1C_vS1D_EENS_8epilogue10collective6detail29Sm90TmaWarpSpecializedAdapterINS1G_15DefaultEpilogueISJ_SK_SK_NS1F_6thread17LinearCombinationISJ_Li1EffLNS1K_9ScaleType4KindE0ELNS_15FloatRoundStyleE2ESJ_EENS1_15EpilogueDefaultEEEEEvvEEEEvNT_6ParamsE --------------------------
	.section	.nv.constant0._ZN7cutlass13device_kernelINS_4gemm6kernel13GemmUniversalIN4cute5tupleIJiiiiEEENS1_10collective13CollectiveMmaINS1_37MainloopSm90TmaGmmaWarpSpecializedFP8ILi21ENS5_IJNS4_1CILi1EEESB_SB_EEENS1_35KernelTmaWarpSpecializedCooperativeEEENS5_IJNSA_ILi256EEENSA_ILi80EEENSA_ILi32EEEEEENS_12float_e4m3_tENS5_IJlSB_lEEESJ_SK_NS4_8TiledMMAINS4_8MMA_AtomIJNS4_4SM904GMMA30MMA_64x16x32_F32E4M3E4M3_SS_TNILNSO_7ScaleInE1ELSQ_1EEEEEENS4_6LayoutINS5_IJNSA_ILi2EEESB_SB_EEENS5_IJSB_NSA_ILi0EEESW_EEEEENS5_IJNS4_10UnderscoreESZ_SZ_EEEEENS4_13SM90_TMA_LOADENS4_14ComposedLayoutINS4_7SwizzleILi1ELi4ELi3EEENS4_18smem_ptr_flag_bitsILi8EEENST_INS5_IJNSA_ILi8EEESH_EEENS5_IJSH_SB_EEEEEEEvNS4_8identityES12_S1C_vS1D_EENS_8epilogue10collective6detail29Sm90TmaWarpSpecializedAdapterINS1G_15DefaultEpilogueISJ_SK_SK_NS1F_6thread17LinearCombinationISJ_Li1EffLNS1K_9ScaleType4KindE0ELNS_15FloatRoundStyleE2ESJ_EENS1_15EpilogueDefaultEEEEEvvEEEEvNT_6ParamsE,"a",@progbits
	.sectionflags	@""
	.align	4
.nv.constant0._ZN7cutlass13device_kernelINS_4gemm6kernel13GemmUniversalIN4cute5tupleIJiiiiEEENS1_10collective13CollectiveMmaINS1_37MainloopSm90TmaGmmaWarpSpecializedFP8ILi21ENS5_IJNS4_1CILi1EEESB_SB_EEENS1_35KernelTmaWarpSpecializedCooperativeEEENS5_IJNSA_ILi256EEENSA_ILi80EEENSA_ILi32EEEEEENS_12float_e4m3_tENS5_IJlSB_lEEESJ_SK_NS4_8TiledMMAINS4_8MMA_AtomIJNS4_4SM904GMMA30MMA_64x16x32_F32E4M3E4M3_SS_TNILNSO_7ScaleInE1ELSQ_1EEEEEENS4_6LayoutINS5_IJNSA_ILi2EEESB_SB_EEENS5_IJSB_NSA_ILi0EEESW_EEEEENS5_IJNS4_10UnderscoreESZ_SZ_EEEEENS4_13SM90_TMA_LOADENS4_14ComposedLayoutINS4_7SwizzleILi1ELi4ELi3EEENS4_18smem_ptr_flag_bitsILi8EEENST_INS5_IJNSA_ILi8EEESH_EEENS5_IJSH_SB_EEEEEEEvNS4_8identityES12_S1C_vS1D_EENS_8epilogue10collective6detail29Sm90TmaWarpSpecializedAdapterINS1G_15DefaultEpilogueISJ_SK_SK_NS1F_6thread17LinearCombinationISJ_Li1EffLNS1K_9ScaleType4KindE0ELNS_15FloatRoundStyleE2ESJ_EENS1_15EpilogueDefaultEEEEEvvEEEEvNT_6ParamsE:
	.zero		1664


//--------------------- SYMBOLS --------------------------

	.type		.nv.reservedSmem.offset0,@object
	.size		.nv.reservedSmem.offset0,0x4
